//
// Generated by NVIDIA NVVM Compiler
//
// Compiler Build ID: CL-36424714
// Cuda compilation tools, release 13.0, V13.0.88
// Based on NVVM 20.0.0
//

.version 9.0
.target sm_100
.address_size 64

	// .globl	_Z9pi_kernelP17curandStateXORWOWPii
.global .align 4 .b8 precalc_xorwow_matrix[102400];
.global .align 4 .b8 precalc_xorwow_offset_matrix[102400];
.global .align 4 .b8 mrg32k3aM1[2304];
.global .align 4 .b8 mrg32k3aM2[2304];
.global .align 4 .b8 mrg32k3aM1SubSeq[2016];
.global .align 4 .b8 mrg32k3aM2SubSeq[2016];
.global .align 4 .b8 mrg32k3aM1Seq[2304];
.global .align 4 .b8 mrg32k3aM2Seq[2304];
.const .align 8 .b8 __cr_lgamma_table[72];

.visible .entry _Z9pi_kernelP17curandStateXORWOWPii(
	.param .u64 .ptr .align 1 _Z9pi_kernelP17curandStateXORWOWPii_param_0,
	.param .u64 .ptr .align 1 _Z9pi_kernelP17curandStateXORWOWPii_param_1,
	.param .u32 _Z9pi_kernelP17curandStateXORWOWPii_param_2
)
{
	.reg .pred 	%p<35>;
	.reg .b32 	%r<628>;
	.reg .b32 	%f<21>;
	.reg .b64 	%rd<20>;
	.reg .b64 	%fd<26>;

	ld.param.u64 	%rd9, [_Z9pi_kernelP17curandStateXORWOWPii_param_0];
	ld.param.u64 	%rd8, [_Z9pi_kernelP17curandStateXORWOWPii_param_1];
	ld.param.u32 	%r259, [_Z9pi_kernelP17curandStateXORWOWPii_param_2];
	cvta.to.global.u64 	%rd10, %rd9;
	mov.u32 	%r260, %tid.x;
	mov.u32 	%r261, %ctaid.x;
	mov.u32 	%r262, %ntid.x;
	mad.lo.s32 	%r263, %r261, %r262, %r260;
	cvt.s64.s32 	%rd19, %r263;
	mul.wide.s32 	%rd11, %r263, 48;
	add.s64 	%rd2, %rd10, %rd11;
	xor.b32  	%r264, %r263, -1429050551;
	mul.lo.s32 	%r1, %r264, 1099087573;
	setp.gt.s32 	%p1, %r263, -1;
	selp.b32 	%r2, -644748465, -1947113066, %p1;
	add.s32 	%r265, %r2, %r1;
	add.s32 	%r3, %r265, 6615241;
	add.s32 	%r506, %r1, 123456789;
	st.global.v2.u32 	[%rd2], {%r3, %r506};
	xor.b32  	%r505, %r1, 362436069;
	add.s32 	%r504, %r2, 521288629;
	st.global.v2.u32 	[%rd2+8], {%r505, %r504};
	xor.b32  	%r503, %r2, 88675123;
	add.s32 	%r502, %r1, 5783321;
	st.global.v2.u32 	[%rd2+16], {%r503, %r502};
	setp.eq.s32 	%p2, %r263, 0;
	@%p2 bra 	$L__BB0_42;
	mov.b32 	%r488, 0;
$L__BB0_2:
	and.b64  	%rd4, %rd19, 3;
	setp.eq.s64 	%p3, %rd4, 0;
	@%p3 bra 	$L__BB0_41;
	mul.wide.u32 	%rd12, %r488, 3200;
	mov.u64 	%rd13, precalc_xorwow_matrix;
	add.s64 	%rd5, %rd13, %rd12;
	cvt.u32.u64 	%r15, %rd4;
	mov.b32 	%r489, 0;
$L__BB0_4:
	mov.b32 	%r502, 0;
	mov.u32 	%r503, %r502;
	mov.u32 	%r504, %r502;
	mov.u32 	%r505, %r502;
	mov.u32 	%r506, %r502;
	mov.u32 	%r495, %r502;
$L__BB0_5:
	mul.wide.u32 	%rd14, %r495, 4;
	add.s64 	%rd15, %rd2, %rd14;
	ld.global.u32 	%r23, [%rd15+4];
	shl.b32 	%r24, %r495, 5;
	mov.b32 	%r501, 0;
$L__BB0_6:
	.pragma "nounroll";
	shr.u32 	%r270, %r23, %r501;
	and.b32  	%r271, %r270, 1;
	setp.eq.b32 	%p4, %r271, 1;
	not.pred 	%p5, %p4;
	add.s32 	%r272, %r24, %r501;
	mul.lo.s32 	%r273, %r272, 5;
	mul.wide.u32 	%rd16, %r273, 4;
	add.s64 	%rd6, %rd5, %rd16;
	@%p5 bra 	$L__BB0_8;
	ld.global.u32 	%r274, [%rd6];
	xor.b32  	%r506, %r506, %r274;
	ld.global.u32 	%r275, [%rd6+4];
	xor.b32  	%r505, %r505, %r275;
	ld.global.u32 	%r276, [%rd6+8];
	xor.b32  	%r504, %r504, %r276;
	ld.global.u32 	%r277, [%rd6+12];
	xor.b32  	%r503, %r503, %r277;
	ld.global.u32 	%r278, [%rd6+16];
	xor.b32  	%r502, %r502, %r278;
$L__BB0_8:
	and.b32  	%r280, %r270, 2;
	setp.eq.s32 	%p6, %r280, 0;
	@%p6 bra 	$L__BB0_10;
	ld.global.u32 	%r281, [%rd6+20];
	xor.b32  	%r506, %r506, %r281;
	ld.global.u32 	%r282, [%rd6+24];
	xor.b32  	%r505, %r505, %r282;
	ld.global.u32 	%r283, [%rd6+28];
	xor.b32  	%r504, %r504, %r283;
	ld.global.u32 	%r284, [%rd6+32];
	xor.b32  	%r503, %r503, %r284;
	ld.global.u32 	%r285, [%rd6+36];
	xor.b32  	%r502, %r502, %r285;
$L__BB0_10:
	and.b32  	%r287, %r270, 4;
	setp.eq.s32 	%p7, %r287, 0;
	@%p7 bra 	$L__BB0_12;
	ld.global.u32 	%r288, [%rd6+40];
	xor.b32  	%r506, %r506, %r288;
	ld.global.u32 	%r289, [%rd6+44];
	xor.b32  	%r505, %r505, %r289;
	ld.global.u32 	%r290, [%rd6+48];
	xor.b32  	%r504, %r504, %r290;
	ld.global.u32 	%r291, [%rd6+52];
	xor.b32  	%r503, %r503, %r291;
	ld.global.u32 	%r292, [%rd6+56];
	xor.b32  	%r502, %r502, %r292;
$L__BB0_12:
	and.b32  	%r294, %r270, 8;
	setp.eq.s32 	%p8, %r294, 0;
	@%p8 bra 	$L__BB0_14;
	ld.global.u32 	%r295, [%rd6+60];
	xor.b32  	%r506, %r506, %r295;
	ld.global.u32 	%r296, [%rd6+64];
	xor.b32  	%r505, %r505, %r296;
	ld.global.u32 	%r297, [%rd6+68];
	xor.b32  	%r504, %r504, %r297;
	ld.global.u32 	%r298, [%rd6+72];
	xor.b32  	%r503, %r503, %r298;
	ld.global.u32 	%r299, [%rd6+76];
	xor.b32  	%r502, %r502, %r299;
$L__BB0_14:
	and.b32  	%r301, %r270, 16;
	setp.eq.s32 	%p9, %r301, 0;
	@%p9 bra 	$L__BB0_16;
	ld.global.u32 	%r302, [%rd6+80];
	xor.b32  	%r506, %r506, %r302;
	ld.global.u32 	%r303, [%rd6+84];
	xor.b32  	%r505, %r505, %r303;
	ld.global.u32 	%r304, [%rd6+88];
	xor.b32  	%r504, %r504, %r304;
	ld.global.u32 	%r305, [%rd6+92];
	xor.b32  	%r503, %r503, %r305;
	ld.global.u32 	%r306, [%rd6+96];
	xor.b32  	%r502, %r502, %r306;
$L__BB0_16:
	and.b32  	%r308, %r270, 32;
	setp.eq.s32 	%p10, %r308, 0;
	@%p10 bra 	$L__BB0_18;
	ld.global.u32 	%r309, [%rd6+100];
	xor.b32  	%r506, %r506, %r309;
	ld.global.u32 	%r310, [%rd6+104];
	xor.b32  	%r505, %r505, %r310;
	ld.global.u32 	%r311, [%rd6+108];
	xor.b32  	%r504, %r504, %r311;
	ld.global.u32 	%r312, [%rd6+112];
	xor.b32  	%r503, %r503, %r312;
	ld.global.u32 	%r313, [%rd6+116];
	xor.b32  	%r502, %r502, %r313;
$L__BB0_18:
	and.b32  	%r315, %r270, 64;
	setp.eq.s32 	%p11, %r315, 0;
	@%p11 bra 	$L__BB0_20;
	ld.global.u32 	%r316, [%rd6+120];
	xor.b32  	%r506, %r506, %r316;
	ld.global.u32 	%r317, [%rd6+124];
	xor.b32  	%r505, %r505, %r317;
	ld.global.u32 	%r318, [%rd6+128];
	xor.b32  	%r504, %r504, %r318;
	ld.global.u32 	%r319, [%rd6+132];
	xor.b32  	%r503, %r503, %r319;
	ld.global.u32 	%r320, [%rd6+136];
	xor.b32  	%r502, %r502, %r320;
$L__BB0_20:
	and.b32  	%r322, %r270, 128;
	setp.eq.s32 	%p12, %r322, 0;
	@%p12 bra 	$L__BB0_22;
	ld.global.u32 	%r323, [%rd6+140];
	xor.b32  	%r506, %r506, %r323;
	ld.global.u32 	%r324, [%rd6+144];
	xor.b32  	%r505, %r505, %r324;
	ld.global.u32 	%r325, [%rd6+148];
	xor.b32  	%r504, %r504, %r325;
	ld.global.u32 	%r326, [%rd6+152];
	xor.b32  	%r503, %r503, %r326;
	ld.global.u32 	%r327, [%rd6+156];
	xor.b32  	%r502, %r502, %r327;
$L__BB0_22:
	and.b32  	%r329, %r270, 256;
	setp.eq.s32 	%p13, %r329, 0;
	@%p13 bra 	$L__BB0_24;
	ld.global.u32 	%r330, [%rd6+160];
	xor.b32  	%r506, %r506, %r330;
	ld.global.u32 	%r331, [%rd6+164];
	xor.b32  	%r505, %r505, %r331;
	ld.global.u32 	%r332, [%rd6+168];
	xor.b32  	%r504, %r504, %r332;
	ld.global.u32 	%r333, [%rd6+172];
	xor.b32  	%r503, %r503, %r333;
	ld.global.u32 	%r334, [%rd6+176];
	xor.b32  	%r502, %r502, %r334;
$L__BB0_24:
	and.b32  	%r336, %r270, 512;
	setp.eq.s32 	%p14, %r336, 0;
	@%p14 bra 	$L__BB0_26;
	ld.global.u32 	%r337, [%rd6+180];
	xor.b32  	%r506, %r506, %r337;
	ld.global.u32 	%r338, [%rd6+184];
	xor.b32  	%r505, %r505, %r338;
	ld.global.u32 	%r339, [%rd6+188];
	xor.b32  	%r504, %r504, %r339;
	ld.global.u32 	%r340, [%rd6+192];
	xor.b32  	%r503, %r503, %r340;
	ld.global.u32 	%r341, [%rd6+196];
	xor.b32  	%r502, %r502, %r341;
$L__BB0_26:
	and.b32  	%r343, %r270, 1024;
	setp.eq.s32 	%p15, %r343, 0;
	@%p15 bra 	$L__BB0_28;
	ld.global.u32 	%r344, [%rd6+200];
	xor.b32  	%r506, %r506, %r344;
	ld.global.u32 	%r345, [%rd6+204];
	xor.b32  	%r505, %r505, %r345;
	ld.global.u32 	%r346, [%rd6+208];
	xor.b32  	%r504, %r504, %r346;
	ld.global.u32 	%r347, [%rd6+212];
	xor.b32  	%r503, %r503, %r347;
	ld.global.u32 	%r348, [%rd6+216];
	xor.b32  	%r502, %r502, %r348;
$L__BB0_28:
	and.b32  	%r350, %r270, 2048;
	setp.eq.s32 	%p16, %r350, 0;
	@%p16 bra 	$L__BB0_30;
	ld.global.u32 	%r351, [%rd6+220];
	xor.b32  	%r506, %r506, %r351;
	ld.global.u32 	%r352, [%rd6+224];
	xor.b32  	%r505, %r505, %r352;
	ld.global.u32 	%r353, [%rd6+228];
	xor.b32  	%r504, %r504, %r353;
	ld.global.u32 	%r354, [%rd6+232];
	xor.b32  	%r503, %r503, %r354;
	ld.global.u32 	%r355, [%rd6+236];
	xor.b32  	%r502, %r502, %r355;
$L__BB0_30:
	and.b32  	%r357, %r270, 4096;
	setp.eq.s32 	%p17, %r357, 0;
	@%p17 bra 	$L__BB0_32;
	ld.global.u32 	%r358, [%rd6+240];
	xor.b32  	%r506, %r506, %r358;
	ld.global.u32 	%r359, [%rd6+244];
	xor.b32  	%r505, %r505, %r359;
	ld.global.u32 	%r360, [%rd6+248];
	xor.b32  	%r504, %r504, %r360;
	ld.global.u32 	%r361, [%rd6+252];
	xor.b32  	%r503, %r503, %r361;
	ld.global.u32 	%r362, [%rd6+256];
	xor.b32  	%r502, %r502, %r362;
$L__BB0_32:
	and.b32  	%r364, %r270, 8192;
	setp.eq.s32 	%p18, %r364, 0;
	@%p18 bra 	$L__BB0_34;
	ld.global.u32 	%r365, [%rd6+260];
	xor.b32  	%r506, %r506, %r365;
	ld.global.u32 	%r366, [%rd6+264];
	xor.b32  	%r505, %r505, %r366;
	ld.global.u32 	%r367, [%rd6+268];
	xor.b32  	%r504, %r504, %r367;
	ld.global.u32 	%r368, [%rd6+272];
	xor.b32  	%r503, %r503, %r368;
	ld.global.u32 	%r369, [%rd6+276];
	xor.b32  	%r502, %r502, %r369;
$L__BB0_34:
	and.b32  	%r371, %r270, 16384;
	setp.eq.s32 	%p19, %r371, 0;
	@%p19 bra 	$L__BB0_36;
	ld.global.u32 	%r372, [%rd6+280];
	xor.b32  	%r506, %r506, %r372;
	ld.global.u32 	%r373, [%rd6+284];
	xor.b32  	%r505, %r505, %r373;
	ld.global.u32 	%r374, [%rd6+288];
	xor.b32  	%r504, %r504, %r374;
	ld.global.u32 	%r375, [%rd6+292];
	xor.b32  	%r503, %r503, %r375;
	ld.global.u32 	%r376, [%rd6+296];
	xor.b32  	%r502, %r502, %r376;
$L__BB0_36:
	and.b32  	%r378, %r270, 32768;
	setp.eq.s32 	%p20, %r378, 0;
	@%p20 bra 	$L__BB0_38;
	ld.global.u32 	%r379, [%rd6+300];
	xor.b32  	%r506, %r506, %r379;
	ld.global.u32 	%r380, [%rd6+304];
	xor.b32  	%r505, %r505, %r380;
	ld.global.u32 	%r381, [%rd6+308];
	xor.b32  	%r504, %r504, %r381;
	ld.global.u32 	%r382, [%rd6+312];
	xor.b32  	%r503, %r503, %r382;
	ld.global.u32 	%r383, [%rd6+316];
	xor.b32  	%r502, %r502, %r383;
$L__BB0_38:
	add.s32 	%r501, %r501, 16;
	setp.ne.s32 	%p21, %r501, 32;
	@%p21 bra 	$L__BB0_6;
	mad.lo.s32 	%r384, %r495, -31, %r24;
	add.s32 	%r495, %r384, 1;
	setp.ne.s32 	%p22, %r495, 5;
	@%p22 bra 	$L__BB0_5;
	st.global.u32 	[%rd2+4], %r506;
	st.global.u32 	[%rd2+8], %r505;
	st.global.u32 	[%rd2+12], %r504;
	st.global.u32 	[%rd2+16], %r503;
	st.global.u32 	[%rd2+20], %r502;
	add.s32 	%r489, %r489, 1;
	setp.lt.u32 	%p23, %r489, %r15;
	@%p23 bra 	$L__BB0_4;
$L__BB0_41:
	shr.u64 	%rd7, %rd19, 2;
	add.s32 	%r488, %r488, 1;
	setp.gt.u64 	%p24, %rd19, 3;
	mov.u64 	%rd19, %rd7;
	@%p24 bra 	$L__BB0_2;
$L__BB0_42:
	mov.b32 	%r626, 0;
	st.global.v2.u32 	[%rd2+24], {%r626, %r626};
	st.global.u32 	[%rd2+32], %r626;
	mov.b64 	%rd17, 0;
	st.global.u64 	[%rd2+40], %rd17;
	setp.lt.s32 	%p25, %r259, 1;
	@%p25 bra 	$L__BB0_50;
	and.b32  	%r205, %r259, 3;
	setp.lt.u32 	%p26, %r259, 4;
	mov.b32 	%r626, 0;
	mov.u32 	%r606, %r3;
	@%p26 bra 	$L__BB0_46;
	add.s32 	%r593, %r265, 9514737;
	and.b32  	%r390, %r259, 2147483644;
	neg.s32 	%r592, %r390;
	mov.b32 	%r626, 0;
$L__BB0_45:
	mov.u32 	%r606, %r593;
	shr.u32 	%r391, %r506, 2;
	xor.b32  	%r392, %r391, %r506;
	shl.b32 	%r393, %r502, 4;
	shl.b32 	%r394, %r392, 1;
	xor.b32  	%r395, %r394, %r393;
	xor.b32  	%r396, %r395, %r392;
	xor.b32  	%r397, %r396, %r502;
	add.s32 	%r398, %r606, -2899496;
	add.s32 	%r399, %r398, %r397;
	add.s32 	%r400, %r399, 362437;
	cvt.rn.f32.u32 	%f1, %r400;
	fma.rn.f32 	%f2, %f1, 0f2F800000, 0f2F000000;
	cvt.f64.f32 	%fd1, %f2;
	shr.u32 	%r401, %r505, 2;
	xor.b32  	%r402, %r401, %r505;
	shl.b32 	%r403, %r397, 4;
	shl.b32 	%r404, %r402, 1;
	xor.b32  	%r405, %r404, %r403;
	xor.b32  	%r406, %r405, %r402;
	xor.b32  	%r407, %r406, %r397;
	add.s32 	%r408, %r398, %r407;
	add.s32 	%r409, %r408, 724874;
	cvt.rn.f32.u32 	%f3, %r409;
	fma.rn.f32 	%f4, %f3, 0f2F800000, 0f2F000000;
	cvt.f64.f32 	%fd2, %f4;
	mul.f64 	%fd3, %fd2, %fd2;
	fma.rn.f64 	%fd4, %fd1, %fd1, %fd3;
	sqrt.rn.f64 	%fd5, %fd4;
	setp.le.f64 	%p27, %fd5, 0d3FF0000000000000;
	selp.u32 	%r410, 1, 0, %p27;
	add.s32 	%r411, %r626, %r410;
	shr.u32 	%r412, %r504, 2;
	xor.b32  	%r413, %r412, %r504;
	shl.b32 	%r414, %r407, 4;
	shl.b32 	%r415, %r413, 1;
	xor.b32  	%r416, %r415, %r414;
	xor.b32  	%r417, %r416, %r413;
	xor.b32  	%r418, %r417, %r407;
	add.s32 	%r419, %r398, %r418;
	add.s32 	%r420, %r419, 1087311;
	cvt.rn.f32.u32 	%f5, %r420;
	fma.rn.f32 	%f6, %f5, 0f2F800000, 0f2F000000;
	cvt.f64.f32 	%fd6, %f6;
	shr.u32 	%r421, %r503, 2;
	xor.b32  	%r422, %r421, %r503;
	shl.b32 	%r423, %r418, 4;
	shl.b32 	%r424, %r422, 1;
	xor.b32  	%r425, %r424, %r423;
	xor.b32  	%r426, %r425, %r422;
	xor.b32  	%r506, %r426, %r418;
	add.s32 	%r427, %r398, %r506;
	add.s32 	%r428, %r427, 1449748;
	cvt.rn.f32.u32 	%f7, %r428;
	fma.rn.f32 	%f8, %f7, 0f2F800000, 0f2F000000;
	cvt.f64.f32 	%fd7, %f8;
	mul.f64 	%fd8, %fd7, %fd7;
	fma.rn.f64 	%fd9, %fd6, %fd6, %fd8;
	sqrt.rn.f64 	%fd10, %fd9;
	setp.le.f64 	%p28, %fd10, 0d3FF0000000000000;
	selp.u32 	%r429, 1, 0, %p28;
	add.s32 	%r430, %r411, %r429;
	shr.u32 	%r431, %r502, 2;
	xor.b32  	%r432, %r431, %r502;
	shl.b32 	%r433, %r506, 4;
	shl.b32 	%r434, %r432, 1;
	xor.b32  	%r435, %r434, %r433;
	xor.b32  	%r436, %r435, %r432;
	xor.b32  	%r505, %r436, %r506;
	add.s32 	%r437, %r398, %r505;
	add.s32 	%r438, %r437, 1812185;
	cvt.rn.f32.u32 	%f9, %r438;
	fma.rn.f32 	%f10, %f9, 0f2F800000, 0f2F000000;
	cvt.f64.f32 	%fd11, %f10;
	shr.u32 	%r439, %r397, 2;
	xor.b32  	%r440, %r439, %r397;
	shl.b32 	%r441, %r505, 4;
	shl.b32 	%r442, %r440, 1;
	xor.b32  	%r443, %r442, %r441;
	xor.b32  	%r444, %r443, %r440;
	xor.b32  	%r504, %r444, %r505;
	add.s32 	%r445, %r398, %r504;
	add.s32 	%r446, %r445, 2174622;
	cvt.rn.f32.u32 	%f11, %r446;
	fma.rn.f32 	%f12, %f11, 0f2F800000, 0f2F000000;
	cvt.f64.f32 	%fd12, %f12;
	mul.f64 	%fd13, %fd12, %fd12;
	fma.rn.f64 	%fd14, %fd11, %fd11, %fd13;
	sqrt.rn.f64 	%fd15, %fd14;
	setp.le.f64 	%p29, %fd15, 0d3FF0000000000000;
	selp.u32 	%r447, 1, 0, %p29;
	add.s32 	%r448, %r430, %r447;
	shr.u32 	%r449, %r407, 2;
	xor.b32  	%r450, %r449, %r407;
	shl.b32 	%r451, %r504, 4;
	shl.b32 	%r452, %r450, 1;
	xor.b32  	%r453, %r452, %r451;
	xor.b32  	%r454, %r453, %r450;
	xor.b32  	%r503, %r454, %r504;
	add.s32 	%r455, %r398, %r503;
	add.s32 	%r456, %r455, 2537059;
	cvt.rn.f32.u32 	%f13, %r456;
	fma.rn.f32 	%f14, %f13, 0f2F800000, 0f2F000000;
	cvt.f64.f32 	%fd16, %f14;
	shr.u32 	%r457, %r418, 2;
	xor.b32  	%r458, %r457, %r418;
	shl.b32 	%r459, %r503, 4;
	shl.b32 	%r460, %r458, 1;
	xor.b32  	%r461, %r460, %r459;
	xor.b32  	%r462, %r461, %r458;
	xor.b32  	%r502, %r462, %r503;
	add.s32 	%r463, %r502, %r606;
	cvt.rn.f32.u32 	%f15, %r463;
	fma.rn.f32 	%f16, %f15, 0f2F800000, 0f2F000000;
	cvt.f64.f32 	%fd17, %f16;
	mul.f64 	%fd18, %fd17, %fd17;
	fma.rn.f64 	%fd19, %fd16, %fd16, %fd18;
	sqrt.rn.f64 	%fd20, %fd19;
	setp.le.f64 	%p30, %fd20, 0d3FF0000000000000;
	selp.u32 	%r464, 1, 0, %p30;
	add.s32 	%r626, %r448, %r464;
	add.s32 	%r593, %r606, 2899496;
	add.s32 	%r592, %r592, 4;
	setp.ne.s32 	%p31, %r592, 0;
	@%p31 bra 	$L__BB0_45;
$L__BB0_46:
	setp.eq.s32 	%p32, %r205, 0;
	@%p32 bra 	$L__BB0_49;
	add.s32 	%r614, %r606, 724874;
	neg.s32 	%r613, %r205;
	mov.u32 	%r618, %r505;
	mov.u32 	%r619, %r506;
$L__BB0_48:
	.pragma "nounroll";
	mov.u32 	%r506, %r504;
	mov.u32 	%r505, %r503;
	mov.u32 	%r504, %r502;
	shr.u32 	%r465, %r619, 2;
	xor.b32  	%r466, %r465, %r619;
	shl.b32 	%r467, %r504, 4;
	shl.b32 	%r468, %r466, 1;
	xor.b32  	%r469, %r468, %r467;
	xor.b32  	%r470, %r469, %r466;
	xor.b32  	%r503, %r470, %r504;
	add.s32 	%r471, %r614, %r503;
	add.s32 	%r472, %r471, -362437;
	cvt.rn.f32.u32 	%f17, %r472;
	fma.rn.f32 	%f18, %f17, 0f2F800000, 0f2F000000;
	cvt.f64.f32 	%fd21, %f18;
	shr.u32 	%r473, %r618, 2;
	xor.b32  	%r474, %r473, %r618;
	shl.b32 	%r475, %r503, 4;
	shl.b32 	%r476, %r474, 1;
	xor.b32  	%r477, %r476, %r475;
	xor.b32  	%r478, %r477, %r474;
	xor.b32  	%r502, %r478, %r503;
	add.s32 	%r479, %r614, %r502;
	cvt.rn.f32.u32 	%f19, %r479;
	fma.rn.f32 	%f20, %f19, 0f2F800000, 0f2F000000;
	cvt.f64.f32 	%fd22, %f20;
	mul.f64 	%fd23, %fd22, %fd22;
	fma.rn.f64 	%fd24, %fd21, %fd21, %fd23;
	sqrt.rn.f64 	%fd25, %fd24;
	setp.le.f64 	%p33, %fd25, 0d3FF0000000000000;
	selp.u32 	%r480, 1, 0, %p33;
	add.s32 	%r626, %r626, %r480;
	add.s32 	%r614, %r614, 724874;
	add.s32 	%r613, %r613, 1;
	setp.ne.s32 	%p34, %r613, 0;
	mov.u32 	%r618, %r505;
	mov.u32 	%r619, %r506;
	@%p34 bra 	$L__BB0_48;
$L__BB0_49:
	st.global.v2.u32 	[%rd2+8], {%r505, %r504};
	st.global.v2.u32 	[%rd2+16], {%r503, %r502};
	mad.lo.s32 	%r481, %r259, 724874, %r3;
	st.global.v2.u32 	[%rd2], {%r481, %r506};
$L__BB0_50:
	cvta.to.global.u64 	%rd18, %rd8;
	atom.global.add.u32 	%r482, [%rd18], %r626;
	ret;

}
	// .globl	_Z21pi_kernel_single_precP17curandStateXORWOWPii
.visible .entry _Z21pi_kernel_single_precP17curandStateXORWOWPii(
	.param .u64 .ptr .align 1 _Z21pi_kernel_single_precP17curandStateXORWOWPii_param_0,
	.param .u64 .ptr .align 1 _Z21pi_kernel_single_precP17curandStateXORWOWPii_param_1,
	.param .u32 _Z21pi_kernel_single_precP17curandStateXORWOWPii_param_2
)
{
	.reg .pred 	%p<35>;
	.reg .b32 	%r<628>;
	.reg .b32 	%f<36>;
	.reg .b64 	%rd<20>;

	ld.param.u64 	%rd9, [_Z21pi_kernel_single_precP17curandStateXORWOWPii_param_0];
	ld.param.u64 	%rd8, [_Z21pi_kernel_single_precP17curandStateXORWOWPii_param_1];
	ld.param.u32 	%r259, [_Z21pi_kernel_single_precP17curandStateXORWOWPii_param_2];
	cvta.to.global.u64 	%rd10, %rd9;
	mov.u32 	%r260, %tid.x;
	mov.u32 	%r261, %ctaid.x;
	mov.u32 	%r262, %ntid.x;
	mad.lo.s32 	%r263, %r261, %r262, %r260;
	cvt.s64.s32 	%rd19, %r263;
	mul.wide.s32 	%rd11, %r263, 48;
	add.s64 	%rd2, %rd10, %rd11;
	xor.b32  	%r264, %r263, -1429050551;
	mul.lo.s32 	%r1, %r264, 1099087573;
	setp.gt.s32 	%p1, %r263, -1;
	selp.b32 	%r2, -644748465, -1947113066, %p1;
	add.s32 	%r265, %r2, %r1;
	add.s32 	%r3, %r265, 6615241;
	add.s32 	%r506, %r1, 123456789;
	st.global.v2.u32 	[%rd2], {%r3, %r506};
	xor.b32  	%r505, %r1, 362436069;
	add.s32 	%r504, %r2, 521288629;
	st.global.v2.u32 	[%rd2+8], {%r505, %r504};
	xor.b32  	%r503, %r2, 88675123;
	add.s32 	%r502, %r1, 5783321;
	st.global.v2.u32 	[%rd2+16], {%r503, %r502};
	setp.eq.s32 	%p2, %r263, 0;
	@%p2 bra 	$L__BB1_42;
	mov.b32 	%r488, 0;
$L__BB1_2:
	and.b64  	%rd4, %rd19, 3;
	setp.eq.s64 	%p3, %rd4, 0;
	@%p3 bra 	$L__BB1_41;
	mul.wide.u32 	%rd12, %r488, 3200;
	mov.u64 	%rd13, precalc_xorwow_matrix;
	add.s64 	%rd5, %rd13, %rd12;
	cvt.u32.u64 	%r15, %rd4;
	mov.b32 	%r489, 0;
$L__BB1_4:
	mov.b32 	%r502, 0;
	mov.u32 	%r503, %r502;
	mov.u32 	%r504, %r502;
	mov.u32 	%r505, %r502;
	mov.u32 	%r506, %r502;
	mov.u32 	%r495, %r502;
$L__BB1_5:
	mul.wide.u32 	%rd14, %r495, 4;
	add.s64 	%rd15, %rd2, %rd14;
	ld.global.u32 	%r23, [%rd15+4];
	shl.b32 	%r24, %r495, 5;
	mov.b32 	%r501, 0;
$L__BB1_6:
	.pragma "nounroll";
	shr.u32 	%r270, %r23, %r501;
	and.b32  	%r271, %r270, 1;
	setp.eq.b32 	%p4, %r271, 1;
	not.pred 	%p5, %p4;
	add.s32 	%r272, %r24, %r501;
	mul.lo.s32 	%r273, %r272, 5;
	mul.wide.u32 	%rd16, %r273, 4;
	add.s64 	%rd6, %rd5, %rd16;
	@%p5 bra 	$L__BB1_8;
	ld.global.u32 	%r274, [%rd6];
	xor.b32  	%r506, %r506, %r274;
	ld.global.u32 	%r275, [%rd6+4];
	xor.b32  	%r505, %r505, %r275;
	ld.global.u32 	%r276, [%rd6+8];
	xor.b32  	%r504, %r504, %r276;
	ld.global.u32 	%r277, [%rd6+12];
	xor.b32  	%r503, %r503, %r277;
	ld.global.u32 	%r278, [%rd6+16];
	xor.b32  	%r502, %r502, %r278;
$L__BB1_8:
	and.b32  	%r280, %r270, 2;
	setp.eq.s32 	%p6, %r280, 0;
	@%p6 bra 	$L__BB1_10;
	ld.global.u32 	%r281, [%rd6+20];
	xor.b32  	%r506, %r506, %r281;
	ld.global.u32 	%r282, [%rd6+24];
	xor.b32  	%r505, %r505, %r282;
	ld.global.u32 	%r283, [%rd6+28];
	xor.b32  	%r504, %r504, %r283;
	ld.global.u32 	%r284, [%rd6+32];
	xor.b32  	%r503, %r503, %r284;
	ld.global.u32 	%r285, [%rd6+36];
	xor.b32  	%r502, %r502, %r285;
$L__BB1_10:
	and.b32  	%r287, %r270, 4;
	setp.eq.s32 	%p7, %r287, 0;
	@%p7 bra 	$L__BB1_12;
	ld.global.u32 	%r288, [%rd6+40];
	xor.b32  	%r506, %r506, %r288;
	ld.global.u32 	%r289, [%rd6+44];
	xor.b32  	%r505, %r505, %r289;
	ld.global.u32 	%r290, [%rd6+48];
	xor.b32  	%r504, %r504, %r290;
	ld.global.u32 	%r291, [%rd6+52];
	xor.b32  	%r503, %r503, %r291;
	ld.global.u32 	%r292, [%rd6+56];
	xor.b32  	%r502, %r502, %r292;
$L__BB1_12:
	and.b32  	%r294, %r270, 8;
	setp.eq.s32 	%p8, %r294, 0;
	@%p8 bra 	$L__BB1_14;
	ld.global.u32 	%r295, [%rd6+60];
	xor.b32  	%r506, %r506, %r295;
	ld.global.u32 	%r296, [%rd6+64];
	xor.b32  	%r505, %r505, %r296;
	ld.global.u32 	%r297, [%rd6+68];
	xor.b32  	%r504, %r504, %r297;
	ld.global.u32 	%r298, [%rd6+72];
	xor.b32  	%r503, %r503, %r298;
	ld.global.u32 	%r299, [%rd6+76];
	xor.b32  	%r502, %r502, %r299;
$L__BB1_14:
	and.b32  	%r301, %r270, 16;
	setp.eq.s32 	%p9, %r301, 0;
	@%p9 bra 	$L__BB1_16;
	ld.global.u32 	%r302, [%rd6+80];
	xor.b32  	%r506, %r506, %r302;
	ld.global.u32 	%r303, [%rd6+84];
	xor.b32  	%r505, %r505, %r303;
	ld.global.u32 	%r304, [%rd6+88];
	xor.b32  	%r504, %r504, %r304;
	ld.global.u32 	%r305, [%rd6+92];
	xor.b32  	%r503, %r503, %r305;
	ld.global.u32 	%r306, [%rd6+96];
	xor.b32  	%r502, %r502, %r306;
$L__BB1_16:
	and.b32  	%r308, %r270, 32;
	setp.eq.s32 	%p10, %r308, 0;
	@%p10 bra 	$L__BB1_18;
	ld.global.u32 	%r309, [%rd6+100];
	xor.b32  	%r506, %r506, %r309;
	ld.global.u32 	%r310, [%rd6+104];
	xor.b32  	%r505, %r505, %r310;
	ld.global.u32 	%r311, [%rd6+108];
	xor.b32  	%r504, %r504, %r311;
	ld.global.u32 	%r312, [%rd6+112];
	xor.b32  	%r503, %r503, %r312;
	ld.global.u32 	%r313, [%rd6+116];
	xor.b32  	%r502, %r502, %r313;
$L__BB1_18:
	and.b32  	%r315, %r270, 64;
	setp.eq.s32 	%p11, %r315, 0;
	@%p11 bra 	$L__BB1_20;
	ld.global.u32 	%r316, [%rd6+120];
	xor.b32  	%r506, %r506, %r316;
	ld.global.u32 	%r317, [%rd6+124];
	xor.b32  	%r505, %r505, %r317;
	ld.global.u32 	%r318, [%rd6+128];
	xor.b32  	%r504, %r504, %r318;
	ld.global.u32 	%r319, [%rd6+132];
	xor.b32  	%r503, %r503, %r319;
	ld.global.u32 	%r320, [%rd6+136];
	xor.b32  	%r502, %r502, %r320;
$L__BB1_20:
	and.b32  	%r322, %r270, 128;
	setp.eq.s32 	%p12, %r322, 0;
	@%p12 bra 	$L__BB1_22;
	ld.global.u32 	%r323, [%rd6+140];
	xor.b32  	%r506, %r506, %r323;
	ld.global.u32 	%r324, [%rd6+144];
	xor.b32  	%r505, %r505, %r324;
	ld.global.u32 	%r325, [%rd6+148];
	xor.b32  	%r504, %r504, %r325;
	ld.global.u32 	%r326, [%rd6+152];
	xor.b32  	%r503, %r503, %r326;
	ld.global.u32 	%r327, [%rd6+156];
	xor.b32  	%r502, %r502, %r327;
$L__BB1_22:
	and.b32  	%r329, %r270, 256;
	setp.eq.s32 	%p13, %r329, 0;
	@%p13 bra 	$L__BB1_24;
	ld.global.u32 	%r330, [%rd6+160];
	xor.b32  	%r506, %r506, %r330;
	ld.global.u32 	%r331, [%rd6+164];
	xor.b32  	%r505, %r505, %r331;
	ld.global.u32 	%r332, [%rd6+168];
	xor.b32  	%r504, %r504, %r332;
	ld.global.u32 	%r333, [%rd6+172];
	xor.b32  	%r503, %r503, %r333;
	ld.global.u32 	%r334, [%rd6+176];
	xor.b32  	%r502, %r502, %r334;
$L__BB1_24:
	and.b32  	%r336, %r270, 512;
	setp.eq.s32 	%p14, %r336, 0;
	@%p14 bra 	$L__BB1_26;
	ld.global.u32 	%r337, [%rd6+180];
	xor.b32  	%r506, %r506, %r337;
	ld.global.u32 	%r338, [%rd6+184];
	xor.b32  	%r505, %r505, %r338;
	ld.global.u32 	%r339, [%rd6+188];
	xor.b32  	%r504, %r504, %r339;
	ld.global.u32 	%r340, [%rd6+192];
	xor.b32  	%r503, %r503, %r340;
	ld.global.u32 	%r341, [%rd6+196];
	xor.b32  	%r502, %r502, %r341;
$L__BB1_26:
	and.b32  	%r343, %r270, 1024;
	setp.eq.s32 	%p15, %r343, 0;
	@%p15 bra 	$L__BB1_28;
	ld.global.u32 	%r344, [%rd6+200];
	xor.b32  	%r506, %r506, %r344;
	ld.global.u32 	%r345, [%rd6+204];
	xor.b32  	%r505, %r505, %r345;
	ld.global.u32 	%r346, [%rd6+208];
	xor.b32  	%r504, %r504, %r346;
	ld.global.u32 	%r347, [%rd6+212];
	xor.b32  	%r503, %r503, %r347;
	ld.global.u32 	%r348, [%rd6+216];
	xor.b32  	%r502, %r502, %r348;
$L__BB1_28:
	and.b32  	%r350, %r270, 2048;
	setp.eq.s32 	%p16, %r350, 0;
	@%p16 bra 	$L__BB1_30;
	ld.global.u32 	%r351, [%rd6+220];
	xor.b32  	%r506, %r506, %r351;
	ld.global.u32 	%r352, [%rd6+224];
	xor.b32  	%r505, %r505, %r352;
	ld.global.u32 	%r353, [%rd6+228];
	xor.b32  	%r504, %r504, %r353;
	ld.global.u32 	%r354, [%rd6+232];
	xor.b32  	%r503, %r503, %r354;
	ld.global.u32 	%r355, [%rd6+236];
	xor.b32  	%r502, %r502, %r355;
$L__BB1_30:
	and.b32  	%r357, %r270, 4096;
	setp.eq.s32 	%p17, %r357, 0;
	@%p17 bra 	$L__BB1_32;
	ld.global.u32 	%r358, [%rd6+240];
	xor.b32  	%r506, %r506, %r358;
	ld.global.u32 	%r359, [%rd6+244];
	xor.b32  	%r505, %r505, %r359;
	ld.global.u32 	%r360, [%rd6+248];
	xor.b32  	%r504, %r504, %r360;
	ld.global.u32 	%r361, [%rd6+252];
	xor.b32  	%r503, %r503, %r361;
	ld.global.u32 	%r362, [%rd6+256];
	xor.b32  	%r502, %r502, %r362;
$L__BB1_32:
	and.b32  	%r364, %r270, 8192;
	setp.eq.s32 	%p18, %r364, 0;
	@%p18 bra 	$L__BB1_34;
	ld.global.u32 	%r365, [%rd6+260];
	xor.b32  	%r506, %r506, %r365;
	ld.global.u32 	%r366, [%rd6+264];
	xor.b32  	%r505, %r505, %r366;
	ld.global.u32 	%r367, [%rd6+268];
	xor.b32  	%r504, %r504, %r367;
	ld.global.u32 	%r368, [%rd6+272];
	xor.b32  	%r503, %r503, %r368;
	ld.global.u32 	%r369, [%rd6+276];
	xor.b32  	%r502, %r502, %r369;
$L__BB1_34:
	and.b32  	%r371, %r270, 16384;
	setp.eq.s32 	%p19, %r371, 0;
	@%p19 bra 	$L__BB1_36;
	ld.global.u32 	%r372, [%rd6+280];
	xor.b32  	%r506, %r506, %r372;
	ld.global.u32 	%r373, [%rd6+284];
	xor.b32  	%r505, %r505, %r373;
	ld.global.u32 	%r374, [%rd6+288];
	xor.b32  	%r504, %r504, %r374;
	ld.global.u32 	%r375, [%rd6+292];
	xor.b32  	%r503, %r503, %r375;
	ld.global.u32 	%r376, [%rd6+296];
	xor.b32  	%r502, %r502, %r376;
$L__BB1_36:
	and.b32  	%r378, %r270, 32768;
	setp.eq.s32 	%p20, %r378, 0;
	@%p20 bra 	$L__BB1_38;
	ld.global.u32 	%r379, [%rd6+300];
	xor.b32  	%r506, %r506, %r379;
	ld.global.u32 	%r380, [%rd6+304];
	xor.b32  	%r505, %r505, %r380;
	ld.global.u32 	%r381, [%rd6+308];
	xor.b32  	%r504, %r504, %r381;
	ld.global.u32 	%r382, [%rd6+312];
	xor.b32  	%r503, %r503, %r382;
	ld.global.u32 	%r383, [%rd6+316];
	xor.b32  	%r502, %r502, %r383;
$L__BB1_38:
	add.s32 	%r501, %r501, 16;
	setp.ne.s32 	%p21, %r501, 32;
	@%p21 bra 	$L__BB1_6;
	mad.lo.s32 	%r384, %r495, -31, %r24;
	add.s32 	%r495, %r384, 1;
	setp.ne.s32 	%p22, %r495, 5;
	@%p22 bra 	$L__BB1_5;
	st.global.u32 	[%rd2+4], %r506;
	st.global.u32 	[%rd2+8], %r505;
	st.global.u32 	[%rd2+12], %r504;
	st.global.u32 	[%rd2+16], %r503;
	st.global.u32 	[%rd2+20], %r502;
	add.s32 	%r489, %r489, 1;
	setp.lt.u32 	%p23, %r489, %r15;
	@%p23 bra 	$L__BB1_4;
$L__BB1_41:
	shr.u64 	%rd7, %rd19, 2;
	add.s32 	%r488, %r488, 1;
	setp.gt.u64 	%p24, %rd19, 3;
	mov.u64 	%rd19, %rd7;
	@%p24 bra 	$L__BB1_2;
$L__BB1_42:
	mov.b32 	%r626, 0;
	st.global.v2.u32 	[%rd2+24], {%r626, %r626};
	st.global.u32 	[%rd2+32], %r626;
	mov.b64 	%rd17, 0;
	st.global.u64 	[%rd2+40], %rd17;
	setp.lt.s32 	%p25, %r259, 1;
	@%p25 bra 	$L__BB1_50;
	and.b32  	%r205, %r259, 3;
	setp.lt.u32 	%p26, %r259, 4;
	mov.b32 	%r626, 0;
	mov.u32 	%r606, %r3;
	@%p26 bra 	$L__BB1_46;
	add.s32 	%r593, %r265, 9514737;
	and.b32  	%r390, %r259, 2147483644;
	neg.s32 	%r592, %r390;
	mov.b32 	%r626, 0;
$L__BB1_45:
	mov.u32 	%r606, %r593;
	shr.u32 	%r391, %r506, 2;
	xor.b32  	%r392, %r391, %r506;
	shl.b32 	%r393, %r502, 4;
	shl.b32 	%r394, %r392, 1;
	xor.b32  	%r395, %r394, %r393;
	xor.b32  	%r396, %r395, %r392;
	xor.b32  	%r397, %r396, %r502;
	add.s32 	%r398, %r606, -2899496;
	add.s32 	%r399, %r398, %r397;
	add.s32 	%r400, %r399, 362437;
	cvt.rn.f32.u32 	%f1, %r400;
	fma.rn.f32 	%f2, %f1, 0f2F800000, 0f2F000000;
	shr.u32 	%r401, %r505, 2;
	xor.b32  	%r402, %r401, %r505;
	shl.b32 	%r403, %r397, 4;
	shl.b32 	%r404, %r402, 1;
	xor.b32  	%r405, %r404, %r403;
	xor.b32  	%r406, %r405, %r402;
	xor.b32  	%r407, %r406, %r397;
	add.s32 	%r408, %r398, %r407;
	add.s32 	%r409, %r408, 724874;
	cvt.rn.f32.u32 	%f3, %r409;
	fma.rn.f32 	%f4, %f3, 0f2F800000, 0f2F000000;
	mul.f32 	%f5, %f4, %f4;
	fma.rn.f32 	%f6, %f2, %f2, %f5;
	sqrt.rn.f32 	%f7, %f6;
	setp.le.f32 	%p27, %f7, 0f3F800000;
	selp.u32 	%r410, 1, 0, %p27;
	add.s32 	%r411, %r626, %r410;
	shr.u32 	%r412, %r504, 2;
	xor.b32  	%r413, %r412, %r504;
	shl.b32 	%r414, %r407, 4;
	shl.b32 	%r415, %r413, 1;
	xor.b32  	%r416, %r415, %r414;
	xor.b32  	%r417, %r416, %r413;
	xor.b32  	%r418, %r417, %r407;
	add.s32 	%r419, %r398, %r418;
	add.s32 	%r420, %r419, 1087311;
	cvt.rn.f32.u32 	%f8, %r420;
	fma.rn.f32 	%f9, %f8, 0f2F800000, 0f2F000000;
	shr.u32 	%r421, %r503, 2;
	xor.b32  	%r422, %r421, %r503;
	shl.b32 	%r423, %r418, 4;
	shl.b32 	%r424, %r422, 1;
	xor.b32  	%r425, %r424, %r423;
	xor.b32  	%r426, %r425, %r422;
	xor.b32  	%r506, %r426, %r418;
	add.s32 	%r427, %r398, %r506;
	add.s32 	%r428, %r427, 1449748;
	cvt.rn.f32.u32 	%f10, %r428;
	fma.rn.f32 	%f11, %f10, 0f2F800000, 0f2F000000;
	mul.f32 	%f12, %f11, %f11;
	fma.rn.f32 	%f13, %f9, %f9, %f12;
	sqrt.rn.f32 	%f14, %f13;
	setp.le.f32 	%p28, %f14, 0f3F800000;
	selp.u32 	%r429, 1, 0, %p28;
	add.s32 	%r430, %r411, %r429;
	shr.u32 	%r431, %r502, 2;
	xor.b32  	%r432, %r431, %r502;
	shl.b32 	%r433, %r506, 4;
	shl.b32 	%r434, %r432, 1;
	xor.b32  	%r435, %r434, %r433;
	xor.b32  	%r436, %r435, %r432;
	xor.b32  	%r505, %r436, %r506;
	add.s32 	%r437, %r398, %r505;
	add.s32 	%r438, %r437, 1812185;
	cvt.rn.f32.u32 	%f15, %r438;
	fma.rn.f32 	%f16, %f15, 0f2F800000, 0f2F000000;
	shr.u32 	%r439, %r397, 2;
	xor.b32  	%r440, %r439, %r397;
	shl.b32 	%r441, %r505, 4;
	shl.b32 	%r442, %r440, 1;
	xor.b32  	%r443, %r442, %r441;
	xor.b32  	%r444, %r443, %r440;
	xor.b32  	%r504, %r444, %r505;
	add.s32 	%r445, %r398, %r504;
	add.s32 	%r446, %r445, 2174622;
	cvt.rn.f32.u32 	%f17, %r446;
	fma.rn.f32 	%f18, %f17, 0f2F800000, 0f2F000000;
	mul.f32 	%f19, %f18, %f18;
	fma.rn.f32 	%f20, %f16, %f16, %f19;
	sqrt.rn.f32 	%f21, %f20;
	setp.le.f32 	%p29, %f21, 0f3F800000;
	selp.u32 	%r447, 1, 0, %p29;
	add.s32 	%r448, %r430, %r447;
	shr.u32 	%r449, %r407, 2;
	xor.b32  	%r450, %r449, %r407;
	shl.b32 	%r451, %r504, 4;
	shl.b32 	%r452, %r450, 1;
	xor.b32  	%r453, %r452, %r451;
	xor.b32  	%r454, %r453, %r450;
	xor.b32  	%r503, %r454, %r504;
	add.s32 	%r455, %r398, %r503;
	add.s32 	%r456, %r455, 2537059;
	cvt.rn.f32.u32 	%f22, %r456;
	fma.rn.f32 	%f23, %f22, 0f2F800000, 0f2F000000;
	shr.u32 	%r457, %r418, 2;
	xor.b32  	%r458, %r457, %r418;
	shl.b32 	%r459, %r503, 4;
	shl.b32 	%r460, %r458, 1;
	xor.b32  	%r461, %r460, %r459;
	xor.b32  	%r462, %r461, %r458;
	xor.b32  	%r502, %r462, %r503;
	add.s32 	%r463, %r502, %r606;
	cvt.rn.f32.u32 	%f24, %r463;
	fma.rn.f32 	%f25, %f24, 0f2F800000, 0f2F000000;
	mul.f32 	%f26, %f25, %f25;
	fma.rn.f32 	%f27, %f23, %f23, %f26;
	sqrt.rn.f32 	%f28, %f27;
	setp.le.f32 	%p30, %f28, 0f3F800000;
	selp.u32 	%r464, 1, 0, %p30;
	add.s32 	%r626, %r448, %r464;
	add.s32 	%r593, %r606, 2899496;
	add.s32 	%r592, %r592, 4;
	setp.ne.s32 	%p31, %r592, 0;
	@%p31 bra 	$L__BB1_45;
$L__BB1_46:
	setp.eq.s32 	%p32, %r205, 0;
	@%p32 bra 	$L__BB1_49;
	add.s32 	%r614, %r606, 724874;
	neg.s32 	%r613, %r205;
	mov.u32 	%r618, %r505;
	mov.u32 	%r619, %r506;
$L__BB1_48:
	.pragma "nounroll";
	mov.u32 	%r506, %r504;
	mov.u32 	%r505, %r503;
	mov.u32 	%r504, %r502;
	shr.u32 	%r465, %r619, 2;
	xor.b32  	%r466, %r465, %r619;
	shl.b32 	%r467, %r504, 4;
	shl.b32 	%r468, %r466, 1;
	xor.b32  	%r469, %r468, %r467;
	xor.b32  	%r470, %r469, %r466;
	xor.b32  	%r503, %r470, %r504;
	add.s32 	%r471, %r614, %r503;
	add.s32 	%r472, %r471, -362437;
	cvt.rn.f32.u32 	%f29, %r472;
	fma.rn.f32 	%f30, %f29, 0f2F800000, 0f2F000000;
	shr.u32 	%r473, %r618, 2;
	xor.b32  	%r474, %r473, %r618;
	shl.b32 	%r475, %r503, 4;
	shl.b32 	%r476, %r474, 1;
	xor.b32  	%r477, %r476, %r475;
	xor.b32  	%r478, %r477, %r474;
	xor.b32  	%r502, %r478, %r503;
	add.s32 	%r479, %r614, %r502;
	cvt.rn.f32.u32 	%f31, %r479;
	fma.rn.f32 	%f32, %f31, 0f2F800000, 0f2F000000;
	mul.f32 	%f33, %f32, %f32;
	fma.rn.f32 	%f34, %f30, %f30, %f33;
	sqrt.rn.f32 	%f35, %f34;
	setp.le.f32 	%p33, %f35, 0f3F800000;
	selp.u32 	%r480, 1, 0, %p33;
	add.s32 	%r626, %r626, %r480;
	add.s32 	%r614, %r614, 724874;
	add.s32 	%r613, %r613, 1;
	setp.ne.s32 	%p34, %r613, 0;
	mov.u32 	%r618, %r505;
	mov.u32 	%r619, %r506;
	@%p34 bra 	$L__BB1_48;
$L__BB1_49:
	st.global.v2.u32 	[%rd2+8], {%r505, %r504};
	st.global.v2.u32 	[%rd2+16], {%r503, %r502};
	mad.lo.s32 	%r481, %r259, 724874, %r3;
	st.global.v2.u32 	[%rd2], {%r481, %r506};
$L__BB1_50:
	cvta.to.global.u64 	%rd18, %rd8;
	atom.global.add.u32 	%r482, [%rd18], %r626;
	ret;

}


// ===== COMPILED SASS (sm_100) =====

	.target	sm_100

	.elftype	@"ET_EXEC"


//--------------------- .note.nv.tkinfo           --------------------------
	.section	.note.nv.tkinfo,"",@"SHT_NOTE"
	.sectionflags	@"SHF_NOTE_NV_TKINFO"
	.tkinfo
        /*0018*/ 	.word	0x00000002
        /*0030*/ 	.string	""
        /*0030*/ 	.string	"ptxas"
        /*0030*/ 	.string	"Cuda compilation tools, release 13.0, V13.0.88"
        /*0030*/ 	.string	"Build cuda_13.0.r13.0/compiler.36424714_0"
        /*0030*/ 	.string	"-arch sm_100 -m 64 "



//--------------------- .note.nv.cuinfo           --------------------------
	.section	.note.nv.cuinfo,"",@"SHT_NOTE"
	.sectionflags	@"SHF_NOTE_NV_CUINFO"
        /*0018*/ 	.short	0x0002
        /*001a*/ 	.short	0x0064
        /*001c*/ 	.short	0x0082
	.zero		2


//--------------------- .nv.info                  --------------------------
	.section	.nv.info,"",@"SHT_CUDA_INFO"
	.align	4


	//----- nvinfo : EIATTR_REGCOUNT
	.align		4
        /*0000*/ 	.byte	0x04, 0x2f
        /*0002*/ 	.short	(.L_10 - .L_9)
	.align		4
.L_9:
        /*0004*/ 	.word	index@(_Z9pi_kernelP17curandStateXORWOWPii)
        /*0008*/ 	.word	0x00000020


	//----- nvinfo : EIATTR_FRAME_SIZE
	.align		4
.L_10:
        /*000c*/ 	.byte	0x04, 0x11
        /*000e*/ 	.short	(.L_12 - .L_11)
	.align		4
.L_11:
        /*0010*/ 	.word	index@($__internal_1_$__cuda_sm20_dsqrt_rn_f64_mediumpath_v1)
        /*0014*/ 	.word	0x00000000


	//----- nvinfo : EIATTR_FRAME_SIZE
	.align		4
.L_12:
        /*0018*/ 	.byte	0x04, 0x11
        /*001a*/ 	.short	(.L_14 - .L_13)
	.align		4
.L_13:
        /*001c*/ 	.word	index@(_Z9pi_kernelP17curandStateXORWOWPii)
        /*0020*/ 	.word	0x00000000


	//----- nvinfo : EIATTR_REGCOUNT
	.align		4
.L_14:
        /*0024*/ 	.byte	0x04, 0x2f
        /*0026*/ 	.short	(.L_16 - .L_15)
	.align		4
.L_15:
        /*0028*/ 	.word	index@(_Z21pi_kernel_single_precP17curandStateXORWOWPii)
        /*002c*/ 	.word	0x0000001f


	//----- nvinfo : EIATTR_FRAME_SIZE
	.align		4
.L_16:
        /*0030*/ 	.byte	0x04, 0x11
        /*0032*/ 	.short	(.L_18 - .L_17)
	.align		4
.L_17:
        /*0034*/ 	.word	index@($__internal_0_$__cuda_sm20_sqrt_rn_f32_slowpath)
        /*0038*/ 	.word	0x00000000


	//----- nvinfo : EIATTR_FRAME_SIZE
	.align		4
.L_18:
        /*003c*/ 	.byte	0x04, 0x11
        /*003e*/ 	.short	(.L_20 - .L_19)
	.align		4
.L_19:
        /*0040*/ 	.word	index@(_Z21pi_kernel_single_precP17curandStateXORWOWPii)
        /*0044*/ 	.word	0x00000000


	//----- nvinfo : EIATTR_MIN_STACK_SIZE
	.align		4
.L_20:
        /*0048*/ 	.byte	0x04, 0x12
        /*004a*/ 	.short	(.L_22 - .L_21)
	.align		4
.L_21:
        /*004c*/ 	.word	index@(_Z21pi_kernel_single_precP17curandStateXORWOWPii)
        /*0050*/ 	.word	0x00000000


	//----- nvinfo : EIATTR_MIN_STACK_SIZE
	.align		4
.L_22:
        /*0054*/ 	.byte	0x04, 0x12
        /*0056*/ 	.short	(.L_24 - .L_23)
	.align		4
.L_23:
        /*0058*/ 	.word	index@(_Z9pi_kernelP17curandStateXORWOWPii)
        /*005c*/ 	.word	0x00000000
.L_24:


//--------------------- .nv.compat                --------------------------
	.section	.nv.compat,"",@"SHT_CUDA_COMPAT_INFO"
	.align	4
        /*0000*/ 	.byte	0x02, 0x09, 0x00, 0x00, 0x02, 0x02, 0x01, 0x00, 0x02, 0x05, 0x05, 0x00, 0x03, 0x07, 0x01, 0x01
        /*0010*/ 	.byte	0x02, 0x03, 0x00, 0x00, 0x02, 0x06, 0x01, 0x00, 0x04, 0x0b, 0x08, 0x00, 0x01, 0x00, 0x00, 0x00
        /*0020*/ 	.byte	0x00, 0x00, 0x00, 0x00


//--------------------- .nv.info._Z21pi_kernel_single_precP17curandStateXORWOWPii --------------------------
	.section	.nv.info._Z21pi_kernel_single_precP17curandStateXORWOWPii,"",@"SHT_CUDA_INFO"
	.sectionflags	@""
	.align	4


	//----- nvinfo : EIATTR_CUDA_API_VERSION
	.align		4
        /*0000*/ 	.byte	0x04, 0x37
        /*0002*/ 	.short	(.L_26 - .L_25)
.L_25:
        /*0004*/ 	.word	0x00000082


	//----- nvinfo : EIATTR_KPARAM_INFO
	.align		4
.L_26:
        /*0008*/ 	.byte	0x04, 0x17
        /*000a*/ 	.short	(.L_28 - .L_27)
.L_27:
        /*000c*/ 	.word	0x00000000
        /*0010*/ 	.short	0x0002
        /*0012*/ 	.short	0x0010
        /*0014*/ 	.byte	0x00, 0xf0, 0x11, 0x00


	//----- nvinfo : EIATTR_KPARAM_INFO
	.align		4
.L_28:
        /*0018*/ 	.byte	0x04, 0x17
        /*001a*/ 	.short	(.L_30 - .L_29)
.L_29:
        /*001c*/ 	.word	0x00000000
        /*0020*/ 	.short	0x0001
        /*0022*/ 	.short	0x0008
        /*0024*/ 	.byte	0x00, 0xf5, 0x21, 0x00


	//----- nvinfo : EIATTR_KPARAM_INFO
	.align		4
.L_30:
        /*0028*/ 	.byte	0x04, 0x17
        /*002a*/ 	.short	(.L_32 - .L_31)
.L_31:
        /*002c*/ 	.word	0x00000000
        /*0030*/ 	.short	0x0000
        /*0032*/ 	.short	0x0000
        /*0034*/ 	.byte	0x00, 0xf5, 0x21, 0x00


	//----- nvinfo : EIATTR_SPARSE_MMA_MASK
	.align		4
.L_32:
        /*0038*/ 	.byte	0x03, 0x50
        /*003a*/ 	.short	0x0000


	//----- nvinfo : EIATTR_MAXREG_COUNT
	.align		4
        /*003c*/ 	.byte	0x03, 0x1b
        /*003e*/ 	.short	0x00ff


	//----- nvinfo : EIATTR_MERCURY_ISA_VERSION
	.align		4
        /*0040*/ 	.byte	0x03, 0x5f
        /*0042*/ 	.short	0x0101


	//----- nvinfo : EIATTR_INT_WARP_WIDE_INSTR_OFFSETS
	.align		4
        /*0044*/ 	.byte	0x04, 0x31
        /*0046*/ 	.short	(.L_34 - .L_33)


	//   ....[0]....
.L_33:
        /*0048*/ 	.word	0x00001d60


	//   ....[1]....
        /*004c*/ 	.word	0x00001d80


	//----- nvinfo : EIATTR_VRC_CTA_INIT_COUNT
	.align		4
.L_34:
        /*0050*/ 	.byte	0x02, 0x4a
	.zero		1
	.zero		1


	//----- nvinfo : EIATTR_EXIT_INSTR_OFFSETS
	.align		4
        /*0054*/ 	.byte	0x04, 0x1c
        /*0056*/ 	.short	(.L_36 - .L_35)


	//   ....[0]....
.L_35:
        /*0058*/ 	.word	0x00001dd0


	//----- nvinfo : EIATTR_CRS_STACK_SIZE
	.align		4
.L_36:
        /*005c*/ 	.byte	0x04, 0x1e
        /*005e*/ 	.short	(.L_38 - .L_37)
.L_37:
        /*0060*/ 	.word	0x00000000


	//----- nvinfo : EIATTR_CBANK_PARAM_SIZE
	.align		4
.L_38:
        /*0064*/ 	.byte	0x03, 0x19
        /*0066*/ 	.short	0x0014


	//----- nvinfo : EIATTR_PARAM_CBANK
	.align		4
        /*0068*/ 	.byte	0x04, 0x0a
        /*006a*/ 	.short	(.L_40 - .L_39)
	.align		4
.L_39:
        /*006c*/ 	.word	index@(.nv.constant0._Z21pi_kernel_single_precP17curandStateXORWOWPii)
        /*0070*/ 	.short	0x0380
        /*0072*/ 	.short	0x0014


	//----- nvinfo : EIATTR_SW_WAR
	.align		4
.L_40:
        /*0074*/ 	.byte	0x04, 0x36
        /*0076*/ 	.short	(.L_42 - .L_41)
.L_41:
        /*0078*/ 	.word	0x00000008
.L_42:


//--------------------- .nv.info._Z9pi_kernelP17curandStateXORWOWPii --------------------------
	.section	.nv.info._Z9pi_kernelP17curandStateXORWOWPii,"",@"SHT_CUDA_INFO"
	.sectionflags	@""
	.align	4


	//----- nvinfo : EIATTR_CUDA_API_VERSION
	.align		4
        /*0000*/ 	.byte	0x04, 0x37
        /*0002*/ 	.short	(.L_44 - .L_43)
.L_43:
        /*0004*/ 	.word	0x00000082


	//----- nvinfo : EIATTR_KPARAM_INFO
	.align		4
.L_44:
        /*0008*/ 	.byte	0x04, 0x17
        /*000a*/ 	.short	(.L_46 - .L_45)
.L_45:
        /*000c*/ 	.word	0x00000000
        /*0010*/ 	.short	0x0002
        /*0012*/ 	.short	0x0010
        /*0014*/ 	.byte	0x00, 0xf0, 0x11, 0x00


	//----- nvinfo : EIATTR_KPARAM_INFO
	.align		4
.L_46:
        /*0018*/ 	.byte	0x04, 0x17
        /*001a*/ 	.short	(.L_48 - .L_47)
.L_47:
        /*001c*/ 	.word	0x00000000
        /*0020*/ 	.short	0x0001
        /*0022*/ 	.short	0x0008
        /*0024*/ 	.byte	0x00, 0xf5, 0x21, 0x00


	//----- nvinfo : EIATTR_KPARAM_INFO
	.align		4
.L_48:
        /*0028*/ 	.byte	0x04, 0x17
        /*002a*/ 	.short	(.L_50 - .L_49)
.L_49:
        /*002c*/ 	.word	0x00000000
        /*0030*/ 	.short	0x0000
        /*0032*/ 	.short	0x0000
        /*0034*/ 	.byte	0x00, 0xf5, 0x21, 0x00


	//----- nvinfo : EIATTR_SPARSE_MMA_MASK
	.align		4
.L_50:
        /*0038*/ 	.byte	0x03, 0x50
        /*003a*/ 	.short	0x0000


	//----- nvinfo : EIATTR_MAXREG_COUNT
	.align		4
        /*003c*/ 	.byte	0x03, 0x1b
        /*003e*/ 	.short	0x00ff


	//----- nvinfo : EIATTR_MERCURY_ISA_VERSION
	.align		4
        /*0040*/ 	.byte	0x03, 0x5f
        /*0042*/ 	.short	0x0101


	//----- nvinfo : EIATTR_INT_WARP_WIDE_INSTR_OFFSETS
	.align		4
        /*0044*/ 	.byte	0x04, 0x31
        /*0046*/ 	.short	(.L_52 - .L_51)


	//   ....[0]....
.L_51:
        /*0048*/ 	.word	0x00002140


	//   ....[1]....
        /*004c*/ 	.word	0x00002160


	//----- nvinfo : EIATTR_VRC_CTA_INIT_COUNT
	.align		4
.L_52:
        /*0050*/ 	.byte	0x02, 0x4a
	.zero		1
	.zero		1


	//----- nvinfo : EIATTR_EXIT_INSTR_OFFSETS
	.align		4
        /*0054*/ 	.byte	0x04, 0x1c
        /*0056*/ 	.short	(.L_54 - .L_53)


	//   ....[0]....
.L_53:
        /*0058*/ 	.word	0x000021b0


	//----- nvinfo : EIATTR_CRS_STACK_SIZE
	.align		4
.L_54:
        /*005c*/ 	.byte	0x04, 0x1e
        /*005e*/ 	.short	(.L_56 - .L_55)
.L_55:
        /*0060*/ 	.word	0x00000000


	//----- nvinfo : EIATTR_CBANK_PARAM_SIZE
	.align		4
.L_56:
        /*0064*/ 	.byte	0x03, 0x19
        /*0066*/ 	.short	0x0014


	//----- nvinfo : EIATTR_PARAM_CBANK
	.align		4
        /*0068*/ 	.byte	0x04, 0x0a
        /*006a*/ 	.short	(.L_58 - .L_57)
	.align		4
.L_57:
        /*006c*/ 	.word	index@(.nv.constant0._Z9pi_kernelP17curandStateXORWOWPii)
        /*0070*/ 	.short	0x0380
        /*0072*/ 	.short	0x0014


	//----- nvinfo : EIATTR_SW_WAR
	.align		4
.L_58:
        /*0074*/ 	.byte	0x04, 0x36
        /*0076*/ 	.short	(.L_60 - .L_59)
.L_59:
        /*0078*/ 	.word	0x00000008
.L_60:


//--------------------- .nv.callgraph             --------------------------
	.section	.nv.callgraph,"",@"SHT_CUDA_CALLGRAPH"
	.align	4
	.sectionentsize	8
	.align		4
        /*0000*/ 	.word	0x00000000
	.align		4
        /*0004*/ 	.word	0xffffffff
	.align		4
        /*0008*/ 	.word	0x00000000
	.align		4
        /*000c*/ 	.word	0xfffffffe
	.align		4
        /*0010*/ 	.word	0x00000000
	.align		4
        /*0014*/ 	.word	0xfffffffd
	.align		4
        /*0018*/ 	.word	0x00000000
	.align		4
        /*001c*/ 	.word	0xfffffffc


//--------------------- .nv.constant4             --------------------------
	.section	.nv.constant4,"a",@progbits
	.align	8
	.align		8
.nv.constant4:
        /*0000*/ 	.dword	precalc_xorwow_matrix
	.align		8
        /*0008*/ 	.dword	precalc_xorwow_offset_matrix
	.align		8
        /*0010*/ 	.dword	mrg32k3aM1
	.align		8
        /*0018*/ 	.dword	mrg32k3aM2
	.align		8
        /*0020*/ 	.dword	mrg32k3aM1SubSeq
	.align		8
        /*0028*/ 	.dword	mrg32k3aM2SubSeq
	.align		8
        /*0030*/ 	.dword	mrg32k3aM1Seq
	.align		8
        /*0038*/ 	.dword	mrg32k3aM2Seq


//--------------------- .nv.constant3             --------------------------
	.section	.nv.constant3,"a",@progbits
	.align	8
.nv.constant3:
	.type		__cr_lgamma_table,@object
	.size		__cr_lgamma_table,(.L_8 - __cr_lgamma_table)
__cr_lgamma_table:
        /*0000*/ 	.byte	0x00, 0x00, 0x00, 0x00, 0x00, 0x00, 0x00, 0x00, 0x00, 0x00, 0x00, 0x00, 0x00, 0x00, 0x00, 0x00
        /*0010*/ 	.byte	0xef, 0x39, 0xfa, 0xfe, 0x42, 0x2e, 0xe6, 0x3f, 0x02, 0x20, 0x2a, 0xfa, 0x0b, 0xab, 0xfc, 0x3f
        /*0020*/ 	.byte	0xf9, 0x2c, 0x92, 0x7c, 0xa7, 0x6c, 0x09, 0x40, 0xc9, 0x79, 0x44, 0x3c, 0x64, 0x26, 0x13, 0x40
        /*0030*/ 	.byte	0xca, 0x01, 0xcf, 0x3a, 0x27, 0x51, 0x1a, 0x40, 0x30, 0xcc, 0x2d, 0xf3, 0xe1, 0x0c, 0x21, 0x40
        /*0040*/ 	.byte	0x0d, 0xb7, 0xfc, 0x82, 0x8e, 0x35, 0x25, 0x40
.L_8:


//--------------------- .text._Z21pi_kernel_single_precP17curandStateXORWOWPii --------------------------
	.section	.text._Z21pi_kernel_single_precP17curandStateXORWOWPii,"ax",@progbits
	.align	128
        .global         _Z21pi_kernel_single_precP17curandStateXORWOWPii
        .type           _Z21pi_kernel_single_precP17curandStateXORWOWPii,@function
        .size           _Z21pi_kernel_single_precP17curandStateXORWOWPii,(.L_x_60 - _Z21pi_kernel_single_precP17curandStateXORWOWPii)
        .other          _Z21pi_kernel_single_precP17curandStateXORWOWPii,@"STO_CUDA_ENTRY STV_DEFAULT"
_Z21pi_kernel_single_precP17curandStateXORWOWPii:
.text._Z21pi_kernel_single_precP17curandStateXORWOWPii:
[----:B------:R-:W-:Y:S01]  /*0000*/  LDC R1, c[0x0][0x37c] ;  /* 0x0000df00ff017b82 */ /* 0x000fe20000000800 */
[----:B------:R-:W0:Y:S07]  /*0010*/  S2R R15, SR_TID.X ;  /* 0x00000000000f7919 */ /* 0x000e2e0000002100 */
[----:B------:R-:W0:Y:S01]  /*0020*/  S2UR UR4, SR_CTAID.X ;  /* 0x00000000000479c3 */ /* 0x000e220000002500 */
[----:B------:R-:W-:Y:S01]  /*0030*/  IMAD.MOV.U32 R4, RZ, RZ, -0x266e14b1 ;  /* 0xd991eb4fff047424 */ /* 0x000fe200078e00ff */
[----:B------:R-:W1:Y:S01]  /*0040*/  LDCU.64 UR6, c[0x0][0x358] ;  /* 0x00006b00ff0677ac */ /* 0x000e620008000a00 */
[----:B------:R-:W-:Y:S05]  /*0050*/  BSSY.RECONVERGENT B0, `(.L_x_0) ;  /* 0x00000e4000007945 */ /* 0x000fea0003800200 */
[----:B------:R-:W0:Y:S08]  /*0060*/  LDC R0, c[0x0][0x360] ;  /* 0x0000d800ff007b82 */ /* 0x000e300000000800 */
[----:B------:R-:W2:Y:S01]  /*0070*/  LDC.64 R8, c[0x0][0x380] ;  /* 0x0000e000ff087b82 */ /* 0x000ea20000000a00 */
[----:B0-----:R-:W-:-:S05]  /*0080*/  IMAD R15, R0, UR4, R15 ;  /* 0x00000004000f7c24 */ /* 0x001fca000f8e020f */
[C---:B------:R-:W-:Y:S02]  /*0090*/  LOP3.LUT R0, R15.reuse, 0xaad26b49, RZ, 0x3c, !PT ;  /* 0xaad26b490f007812 */ /* 0x040fe400078e3cff */
[C---:B------:R-:W-:Y:S01]  /*00a0*/  ISETP.GT.AND P0, PT, R15.reuse, -0x1, PT ;  /* 0xffffffff0f00780c */ /* 0x040fe20003f04270 */
[----:B--2---:R-:W-:-:S03]  /*00b0*/  IMAD.WIDE R8, R15, 0x30, R8 ;  /* 0x000000300f087825 */ /* 0x004fc600078e0208 */
[----:B------:R-:W-:Y:S01]  /*00c0*/  SEL R4, R4, 0x8bf16996, P0 ;  /* 0x8bf1699604047807 */ /* 0x000fe20000000000 */
[----:B------:R-:W-:Y:S01]  /*00d0*/  IMAD R5, R0, 0x4182bed5, RZ ;  /* 0x4182bed500057824 */ /* 0x000fe200078e02ff */
[----:B------:R-:W-:-:S03]  /*00e0*/  ISETP.NE.AND P0, PT, R15, RZ, PT ;  /* 0x000000ff0f00720c */ /* 0x000fc60003f05270 */
[C---:B------:R-:W-:Y:S01]  /*00f0*/  IMAD.IADD R0, R5.reuse, 0x1, R4 ;  /* 0x0000000105007824 */ /* 0x040fe200078e0204 */
[C---:B------:R-:W-:Y:S01]  /*0100*/  LOP3.LUT R6, R5.reuse, 0x159a55e5, RZ, 0x3c, !PT ;  /* 0x159a55e505067812 */ /* 0x040fe200078e3cff */
[C---:B------:R-:W-:Y:S01]  /*0110*/  VIADD R7, R4.reuse, 0x1f123bb5 ;  /* 0x1f123bb504077836 */ /* 0x040fe20000000000 */
[----:B------:R-:W-:Y:S01]  /*0120*/  LOP3.LUT R4, R4, 0x5491333, RZ, 0x3c, !PT ;  /* 0x0549133304047812 */ /* 0x000fe200078e3cff */
[C---:B------:R-:W-:Y:S02]  /*0130*/  VIADD R3, R5.reuse, 0x75bcd15 ;  /* 0x075bcd1505037836 */ /* 0x040fe40000000000 */
[----:B------:R-:W-:Y:S01]  /*0140*/  VIADD R5, R5, 0x583f19 ;  /* 0x00583f1905057836 */ /* 0x000fe20000000000 */
[----:B-1----:R0:W-:Y:S01]  /*0150*/  STG.E.64 desc[UR6][R8.64+0x8], R6 ;  /* 0x0000080608007986 */ /* 0x0021e2000c101b06 */
[----:B------:R-:W-:-:S03]  /*0160*/  VIADD R2, R0, 0x64f0c9 ;  /* 0x0064f0c900027836 */ /* 0x000fc60000000000 */
[----:B------:R0:W-:Y:S04]  /*0170*/  STG.E.64 desc[UR6][R8.64+0x10], R4 ;  /* 0x0000100408007986 */ /* 0x0001e8000c101b06 */
[----:B------:R0:W-:Y:S01]  /*0180*/  STG.E.64 desc[UR6][R8.64], R2 ;  /* 0x0000000208007986 */ /* 0x0001e2000c101b06 */
[----:B------:R-:W-:Y:S05]  /*0190*/  @!P0 BRA `(.L_x_1) ;  /* 0x0000000c003c8947 */ /* 0x000fea0003800000 */
[----:B------:R-:W-:Y:S01]  /*01a0*/  SHF.R.S32.HI R14, RZ, 0x1f, R15 ;  /* 0x0000001fff0e7819 */ /* 0x000fe2000001140f */
[----:B------:R-:W-:-:S07]  /*01b0*/  IMAD.MOV.U32 R16, RZ, RZ, RZ ;  /* 0x000000ffff107224 */ /* 0x000fce00078e00ff */
.L_x_7:
[----:B------:R-:W-:Y:S01]  /*01c0*/  LOP3.LUT R17, R15, 0x3, RZ, 0xc0, !PT ;  /* 0x000000030f117812 */ /* 0x000fe200078ec0ff */
[----:B------:R-:W-:Y:S03]  /*01d0*/  BSSY.RECONVERGENT B1, `(.L_x_2) ;  /* 0x00000c5000017945 */ /* 0x000fe60003800200 */
[----:B------:R-:W-:-:S04]  /*01e0*/  ISETP.NE.U32.AND P0, PT, R17, RZ, PT ;  /* 0x000000ff1100720c */ /* 0x000fc80003f05070 */
[----:B------:R-:W-:-:S13]  /*01f0*/  ISETP.NE.AND.EX P0, PT, RZ, RZ, PT, P0 ;  /* 0x000000ffff00720c */ /* 0x000fda0003f05300 */
[----:B-1----:R-:W-:Y:S05]  /*0200*/  @!P0 BRA `(.L_x_3) ;  /* 0x0000000c00048947 */ /* 0x002fea0003800000 */
[----:B------:R-:W1:Y:S01]  /*0210*/  LDC.64 R10, c[0x4][RZ] ;  /* 0x01000000ff0a7b82 */ /* 0x000e620000000a00 */
[----:B------:R-:W-:Y:S02]  /*0220*/  IMAD.MOV.U32 R18, RZ, RZ, RZ ;  /* 0x000000ffff127224 */ /* 0x000fe400078e00ff */
[----:B-1----:R-:W-:-:S07]  /*0230*/  IMAD.WIDE.U32 R10, R16, 0xc80, R10 ;  /* 0x00000c80100a7825 */ /* 0x002fce00078e000a */
.L_x_6:
[----:B------:R-:W-:Y:S01]  /*0240*/  IMAD.MOV.U32 R19, RZ, RZ, RZ ;  /* 0x000000ffff137224 */ /* 0x000fe200078e00ff */
[----:B01----:R-:W-:Y:S02]  /*0250*/  CS2R R4, SRZ ;  /* 0x0000000000047805 */ /* 0x003fe4000001ff00 */
[----:B------:R-:W-:Y:S01]  /*0260*/  CS2R R6, SRZ ;  /* 0x0000000000067805 */ /* 0x000fe2000001ff00 */
[----:B------:R-:W-:-:S07]  /*0270*/  IMAD.MOV.U32 R3, RZ, RZ, RZ ;  /* 0x000000ffff037224 */ /* 0x000fce00078e00ff */
.L_x_5:
[----:B------:R-:W-:-:S05]  /*0280*/  IMAD.WIDE.U32 R12, R19, 0x4, R8 ;  /* 0x00000004130c7825 */ /* 0x000fca00078e0008 */
[----:B------:R0:W5:Y:S01]  /*0290*/  LDG.E R20, desc[UR6][R12.64+0x4] ;  /* 0x000004060c147981 */ /* 0x000162000c1e1900 */
[----:B------:R-:W-:Y:S02]  /*02a0*/  IMAD.SHL.U32 R21, R19, 0x20, RZ ;  /* 0x0000002013157824 */ /* 0x000fe400078e00ff */
[----:B------:R-:W-:-:S07]  /*02b0*/  IMAD.MOV.U32 R22, RZ, RZ, RZ ;  /* 0x000000ffff167224 */ /* 0x000fce00078e00ff */
.L_x_4:
[----:B-----5:R-:W-:Y:S01]  /*02c0*/  SHF.R.U32.HI R25, RZ, R22, R20 ;  /* 0x00000016ff197219 */ /* 0x020fe20000011614 */
[----:B0-----:R-:W-:-:S03]  /*02d0*/  IMAD.IADD R12, R21, 0x1, R22 ;  /* 0x00000001150c7824 */ /* 0x001fc600078e0216 */
[----:B------:R-:W-:-:S04]  /*02e0*/  LOP3.LUT R13, R25, 0x1, RZ, 0xc0, !PT ;  /* 0x00000001190d7812 */ /* 0x000fc800078ec0ff */
[----:B------:R-:W-:Y:S01]  /*02f0*/  ISETP.NE.U32.AND P0, PT, R13, 0x1, PT ;  /* 0x000000010d00780c */ /* 0x000fe20003f05070 */
[----:B------:R-:W-:-:S03]  /*0300*/  IMAD R13, R12, 0x5, RZ ;  /* 0x000000050c0d7824 */ /* 0x000fc600078e02ff */
[----:B------:R-:W-:Y:S01]  /*0310*/  R2P PR, R25, 0x7e ;  /* 0x0000007e19007804 */ /* 0x000fe20000000000 */
[----:B------:R-:W-:-:S08]  /*0320*/  IMAD.WIDE.U32 R12, R13, 0x4, R10 ;  /* 0x000000040d0c7825 */ /* 0x000fd000078e000a */
[----:B------:R-:W2:Y:S04]  /*0330*/  @!P0 LDG.E R26, desc[UR6][R12.64+0x10] ;  /* 0x000010060c1a8981 */ /* 0x000ea8000c1e1900 */
[----:B------:R-:W3:Y:S04]  /*0340*/  @P1 LDG.E R28, desc[UR6][R12.64+0x24] ;  /* 0x000024060c1c1981 */ /* 0x000ee8000c1e1900 */
[----:B------:R-:W4:Y:S04]  /*0350*/  @!P0 LDG.E R24, desc[UR6][R12.64] ;  /* 0x000000060c188981 */ /* 0x000f28000c1e1900 */
[----:B------:R-:W4:Y:S04]  /*0360*/  @!P0 LDG.E R23, desc[UR6][R12.64+0x4] ;  /* 0x000004060c178981 */ /* 0x000f28000c1e1900 */
[----:B------:R-:W4:Y:S01]  /*0370*/  @P1 LDG.E R27, desc[UR6][R12.64+0x20] ;  /* 0x000020060c1b1981 */ /* 0x000f22000c1e1900 */
[----:B--2---:R-:W-:-:S03]  /*0380*/  @!P0 LOP3.LUT R5, R5, R26, RZ, 0x3c, !PT ;  /* 0x0000001a05058212 */ /* 0x004fc600078e3cff */
[----:B------:R-:W2:Y:S01]  /*0390*/  @P2 LDG.E R26, desc[UR6][R12.64+0x38] ;  /* 0x000038060c1a2981 */ /* 0x000ea2000c1e1900 */
[----:B---3--:R-:W-:-:S03]  /*03a0*/  @P1 LOP3.LUT R5, R5, R28, RZ, 0x3c, !PT ;  /* 0x0000001c05051212 */ /* 0x008fc600078e3cff */
[----:B------:R-:W3:Y:S01]  /*03b0*/  @P3 LDG.E R28, desc[UR6][R12.64+0x4c] ;  /* 0x00004c060c1c3981 */ /* 0x000ee2000c1e1900 */
[----:B----4-:R-:W-:-:S03]  /*03c0*/  @!P0 LOP3.LUT R3, R3, R24, RZ, 0x3c, !PT ;  /* 0x0000001803038212 */ /* 0x010fc600078e3cff */
[----:B------:R-:W4:Y:S01]  /*03d0*/  @!P0 LDG.E R24, desc[UR6][R12.64+0x8] ;  /* 0x000008060c188981 */ /* 0x000f22000c1e1900 */
[----:B------:R-:W-:-:S03]  /*03e0*/  @!P0 LOP3.LUT R6, R6, R23, RZ, 0x3c, !PT ;  /* 0x0000001706068212 */ /* 0x000fc600078e3cff */
[----:B------:R-:W4:Y:S01]  /*03f0*/  @P4 LDG.E R23, desc[UR6][R12.64+0x60] ;  /* 0x000060060c174981 */ /* 0x000f22000c1e1900 */
[----:B--2---:R-:W-:-:S03]  /*0400*/  @P2 LOP3.LUT R5, R5, R26, RZ, 0x3c, !PT ;  /* 0x0000001a05052212 */ /* 0x004fc600078e3cff */
[----:B------:R-:W2:Y:S01]  /*0410*/  @P5 LDG.E R26, desc[UR6][R12.64+0x74] ;  /* 0x000074060c1a5981 */ /* 0x000ea2000c1e1900 */
[----:B---3--:R-:W-:-:S03]  /*0420*/  @P3 LOP3.LUT R5, R5, R28, RZ, 0x3c, !PT ;  /* 0x0000001c05053212 */ /* 0x008fc600078e3cff */
[----:B------:R-:W3:Y:S01]  /*0430*/  @P6 LDG.E R28, desc[UR6][R12.64+0x88] ;  /* 0x000088060c1c6981 */ /* 0x000ee2000c1e1900 */
[----:B----4-:R-:W-:-:S03]  /*0440*/  @!P0 LOP3.LUT R7, R7, R24, RZ, 0x3c, !PT ;  /* 0x0000001807078212 */ /* 0x010fc600078e3cff */
[----:B------:R-:W4:Y:S01]  /*0450*/  @P1 LDG.E R24, desc[UR6][R12.64+0x14] ;  /* 0x000014060c181981 */ /* 0x000f22000c1e1900 */
[----:B------:R-:W-:-:S03]  /*0460*/  @P4 LOP3.LUT R5, R5, R23, RZ, 0x3c, !PT ;  /* 0x0000001705054212 */ /* 0x000fc600078e3cff */
[----:B------:R-:W3:Y:S01]  /*0470*/  @!P0 LDG.E R23, desc[UR6][R12.64+0xc] ;  /* 0x00000c060c178981 */ /* 0x000ee2000c1e1900 */
[----:B--2---:R-:W-:-:S03]  /*0480*/  @P5 LOP3.LUT R5, R5, R26, RZ, 0x3c, !PT ;  /* 0x0000001a05055212 */ /* 0x004fc600078e3cff */
[----:B------:R-:W2:Y:S01]  /*0490*/  @P2 LDG.E R26, desc[UR6][R12.64+0x28] ;  /* 0x000028060c1a2981 */ /* 0x000ea2000c1e1900 */
[----:B----4-:R-:W-:-:S03]  /*04a0*/  @P1 LOP3.LUT R3, R3, R24, RZ, 0x3c, !PT ;  /* 0x0000001803031212 */ /* 0x010fc600078e3cff */
[----:B------:R-:W4:Y:S01]  /*04b0*/  @P1 LDG.E R24, desc[UR6][R12.64+0x1c] ;  /* 0x00001c060c181981 */ /* 0x000f22000c1e1900 */
[----:B---3--:R-:W-:-:S03]  /*04c0*/  @!P0 LOP3.LUT R4, R4, R23, RZ, 0x3c, !PT ;  /* 0x0000001704048212 */ /* 0x008fc600078e3cff */
[----:B------:R-:W3:Y:S01]  /*04d0*/  @P1 LDG.E R23, desc[UR6][R12.64+0x18] ;  /* 0x000018060c171981 */ /* 0x000ee2000c1e1900 */
[----:B------:R-:W-:-:S03]  /*04e0*/  @P1 LOP3.LUT R4, R4, R27, RZ, 0x3c, !PT ;  /* 0x0000001b04041212 */ /* 0x000fc600078e3cff */
[----:B------:R-:W3:Y:S01]  /*04f0*/  @P2 LDG.E R27, desc[UR6][R12.64+0x34] ;  /* 0x000034060c1b2981 */ /* 0x000ee2000c1e1900 */
[----:B--2---:R-:W-:-:S03]  /*0500*/  @P2 LOP3.LUT R3, R3, R26, RZ, 0x3c, !PT ;  /* 0x0000001a03032212 */ /* 0x004fc600078e3cff */
[----:B------:R-:W2:Y:S01]  /*0510*/  @P3 LDG.E R26, desc[UR6][R12.64+0x3c] ;  /* 0x00003c060c1a3981 */ /* 0x000ea2000c1e1900 */
[----:B----4-:R-:W-:-:S03]  /*0520*/  @P1 LOP3.LUT R7, R7, R24, RZ, 0x3c, !PT ;  /* 0x0000001807071212 */ /* 0x010fc600078e3cff */
[----:B------:R-:W4:Y:S01]  /*0530*/  @P2 LDG.E R24, desc[UR6][R12.64+0x30] ;  /* 0x000030060c182981 */ /* 0x000f22000c1e1900 */
[----:B---3--:R-:W-:-:S03]  /*0540*/  @P1 LOP3.LUT R6, R6, R23, RZ, 0x3c, !PT ;  /* 0x0000001706061212 */ /* 0x008fc600078e3cff */
        /* <DEDUP_REMOVED lines=25> */
[----:B------:R-:W-:Y:S02]  /*06e0*/  LOP3.LUT P0, RZ, R25, 0x80, RZ, 0xc0, !PT ;  /* 0x0000008019ff7812 */ /* 0x000fe4000780c0ff */
[----:B------:R-:W-:Y:S02]  /*06f0*/  @P5 LOP3.LUT R4, R4, R27, RZ, 0x3c, !PT ;  /* 0x0000001b04045212 */ /* 0x000fe400078e3cff */
[----:B------:R-:W3:Y:S01]  /*0700*/  @P6 LDG.E R27, desc[UR6][R12.64+0x84] ;  /* 0x000084060c1b6981 */ /* 0x000ee2000c1e1900 */
[----:B--2---:R-:W-:-:S08]  /*0710*/  @P6 LOP3.LUT R3, R3, R26, RZ, 0x3c, !PT ;  /* 0x0000001a03036212 */ /* 0x004fd000078e3cff */
        /* <DEDUP_REMOVED lines=13> */
[----:B------:R-:W-:Y:S02]  /*07f0*/  @P6 LOP3.LUT R5, R5, R28, RZ, 0x3c, !PT ;  /* 0x0000001c05056212 */ /* 0x000fe400078e3cff */
[----:B------:R-:W-:Y:S02]  /*0800*/  @P0 LOP3.LUT R4, R4, R27, RZ, 0x3c, !PT ;  /* 0x0000001b04040212 */ /* 0x000fe400078e3cff */
[----:B--2---:R-:W-:Y:S02]  /*0810*/  @P0 LOP3.LUT R5, R5, R26, RZ, 0x3c, !PT ;  /* 0x0000001a05050212 */ /* 0x004fe400078e3cff */
[----:B----4-:R-:W-:Y:S02]  /*0820*/  @P0 LOP3.LUT R7, R7, R24, RZ, 0x3c, !PT ;  /* 0x0000001807070212 */ /* 0x010fe400078e3cff */
[----:B---3--:R-:W-:Y:S02]  /*0830*/  @P0 LOP3.LUT R6, R6, R23, RZ, 0x3c, !PT ;  /* 0x0000001706060212 */ /* 0x008fe400078e3cff */
[----:B------:R-:W-:-:S13]  /*0840*/  R2P PR, R25.B1, 0x7f ;  /* 0x0000007f19007804 */ /* 0x000fda0000001000 */
[----:B------:R-:W2:Y:S04]  /*0850*/  @P0 LDG.E R24, desc[UR6][R12.64+0xa0] ;  /* 0x0000a0060c180981 */ /* 0x000ea8000c1e1900 */
[----:B------:R-:W3:Y:S04]  /*0860*/  @P0 LDG.E R23, desc[UR6][R12.64+0xa4] ;  /* 0x0000a4060c170981 */ /* 0x000ee8000c1e1900 */
[----:B------:R-:W4:Y:S04]  /*0870*/  @P0 LDG.E R26, desc[UR6][R12.64+0xa8] ;  /* 0x0000a8060c1a0981 */ /* 0x000f28000c1e1900 */
[----:B------:R-:W4:Y:S04]  /*0880*/  @P1 LDG.E R27, desc[UR6][R12.64+0xb8] ;  /* 0x0000b8060c1b1981 */ /* 0x000f28000c1e1900 */
[----:B------:R-:W4:Y:S01]  /*0890*/  @P2 LDG.E R28, desc[UR6][R12.64+0xc8] ;  /* 0x0000c8060c1c2981 */ /* 0x000f22000c1e1900 */
[----:B--2---:R-:W-:-:S03]  /*08a0*/  @P0 LOP3.LUT R3, R3, R24, RZ, 0x3c, !PT ;  /* 0x0000001803030212 */ /* 0x004fc600078e3cff */
[----:B------:R-:W2:Y:S01]  /*08b0*/  @P0 LDG.E R24, desc[UR6][R12.64+0xb0] ;  /* 0x0000b0060c180981 */ /* 0x000ea2000c1e1900 */
[----:B---3--:R-:W-:-:S03]  /*08c0*/  @P0 LOP3.LUT R6, R6, R23, RZ, 0x3c, !PT ;  /* 0x0000001706060212 */ /* 0x008fc600078e3cff */
[----:B------:R-:W3:Y:S01]  /*08d0*/  @P0 LDG.E R23, desc[UR6][R12.64+0xac] ;  /* 0x0000ac060c170981 */ /* 0x000ee2000c1e1900 */
[----:B----4-:R-:W-:-:S03]  /*08e0*/  @P0 LOP3.LUT R7, R7, R26, RZ, 0x3c, !PT ;  /* 0x0000001a07070212 */ /* 0x010fc600078e3cff */
        /* <DEDUP_REMOVED lines=13> */
[----:B------:R-:W-:Y:S02]  /*09c0*/  @P1 LOP3.LUT R6, R6, R27, RZ, 0x3c, !PT ;  /* 0x0000001b06061212 */ /* 0x000fe400078e3cff */
[----:B--2---:R-:W-:Y:S02]  /*09d0*/  @P2 LOP3.LUT R7, R7, R24, RZ, 0x3c, !PT ;  /* 0x0000001807072212 */ /* 0x004fe400078e3cff */
[----:B------:R-:W2:Y:S01]  /*09e0*/  @P3 LDG.E R24, desc[UR6][R12.64+0xdc] ;  /* 0x0000dc060c183981 */ /* 0x000ea2000c1e1900 */
[----:B---3--:R-:W-:-:S03]  /*09f0*/  @P2 LOP3.LUT R6, R6, R23, RZ, 0x3c, !PT ;  /* 0x0000001706062212 */ /* 0x008fc600078e3cff */
[----:B------:R-:W3:Y:S01]  /*0a00*/  @P3 LDG.E R23, desc[UR6][R12.64+0xe0] ;  /* 0x0000e0060c173981 */ /* 0x000ee2000c1e1900 */
[----:B----4-:R-:W-:-:S03]  /*0a10*/  @P2 LOP3.LUT R5, R5, R26, RZ, 0x3c, !PT ;  /* 0x0000001a05052212 */ /* 0x010fc600078e3cff */
[----:B------:R-:W4:Y:S01]  /*0a20*/  @P3 LDG.E R26, desc[UR6][R12.64+0xe4] ;  /* 0x0000e4060c1a3981 */ /* 0x000f22000c1e1900 */
[----:B------:R-:W-:Y:S02]  /*0a30*/  LOP3.LUT P0, RZ, R25, 0x8000, RZ, 0xc0, !PT ;  /* 0x0000800019ff7812 */ /* 0x000fe4000780c0ff */
[----:B------:R-:W-:Y:S01]  /*0a40*/  @P2 LOP3.LUT R3, R3, R28, RZ, 0x3c, !PT ;  /* 0x0000001c03032212 */ /* 0x000fe200078e3cff */
        /* <DEDUP_REMOVED lines=8> */
[----:B------:R-:W-:-:S03]  /*0ad0*/  @P2 LOP3.LUT R4, R4, R25, RZ, 0x3c, !PT ;  /* 0x0000001904042212 */ /* 0x000fc600078e3cff */
        /* <DEDUP_REMOVED lines=27> */
[----:B------:R-:W-:-:S03]  /*0c90*/  @P6 LOP3.LUT R4, R4, R25, RZ, 0x3c, !PT ;  /* 0x0000001904046212 */ /* 0x000fc600078e3cff */
[----:B------:R-:W4:Y:S01]  /*0ca0*/  @P0 LDG.E R25, desc[UR6][R12.64+0x138] ;  /* 0x000138060c190981 */ /* 0x000f22000c1e1900 */
[----:B------:R-:W-:Y:S01]  /*0cb0*/  VIADD R22, R22, 0x10 ;  /* 0x0000001016167836 */ /* 0x000fe20000000000 */
[----:B--2---:R-:W-:Y:S02]  /*0cc0*/  @P6 LOP3.LUT R7, R7, R24, RZ, 0x3c, !PT ;  /* 0x0000001807076212 */ /* 0x004fe400078e3cff */
[----:B------:R-:W2:Y:S01]  /*0cd0*/  @P0 LDG.E R24, desc[UR6][R12.64+0x12c] ;  /* 0x00012c060c180981 */ /* 0x000ea2000c1e1900 */
[----:B---3--:R-:W-:-:S03]  /*0ce0*/  @P6 LOP3.LUT R6, R6, R23, RZ, 0x3c, !PT ;  /* 0x0000001706066212 */ /* 0x008fc600078e3cff */
[----:B------:R-:W3:Y:S01]  /*0cf0*/  @P0 LDG.E R23, desc[UR6][R12.64+0x130] ;  /* 0x000130060c170981 */ /* 0x000ee2000c1e1900 */
[----:B----4-:R-:W-:-:S03]  /*0d00*/  @P6 LOP3.LUT R5, R5, R26, RZ, 0x3c, !PT ;  /* 0x0000001a05056212 */ /* 0x010fc600078e3cff */
[----:B------:R-:W4:Y:S01]  /*0d10*/  @P0 LDG.E R26, desc[UR6][R12.64+0x134] ;  /* 0x000134060c1a0981 */ /* 0x000f22000c1e1900 */
[----:B------:R-:W-:Y:S02]  /*0d20*/  ISETP.NE.AND P1, PT, R22, 0x20, PT ;  /* 0x000000201600780c */ /* 0x000fe40003f25270 */
[----:B------:R-:W-:Y:S02]  /*0d30*/  @P0 LOP3.LUT R5, R5, R28, RZ, 0x3c, !PT ;  /* 0x0000001c05050212 */ /* 0x000fe400078e3cff */
[----:B------:R-:W-:Y:S02]  /*0d40*/  @P0 LOP3.LUT R4, R4, R25, RZ, 0x3c, !PT ;  /* 0x0000001904040212 */ /* 0x000fe400078e3cff */
[----:B--2---:R-:W-:Y:S02]  /*0d50*/  @P0 LOP3.LUT R3, R3, R24, RZ, 0x3c, !PT ;  /* 0x0000001803030212 */ /* 0x004fe400078e3cff */
[----:B---3--:R-:W-:Y:S02]  /*0d60*/  @P0 LOP3.LUT R6, R6, R23, RZ, 0x3c, !PT ;  /* 0x0000001706060212 */ /* 0x008fe400078e3cff */
[----:B----4-:R-:W-:-:S03]  /*0d70*/  @P0 LOP3.LUT R7, R7, R26, RZ, 0x3c, !PT ;  /* 0x0000001a07070212 */ /* 0x010fc600078e3cff */
[----:B------:R-:W-:Y:S05]  /*0d80*/  @P1 BRA `(.L_x_4) ;  /* 0xfffffff4004c1947 */ /* 0x000fea000383ffff */
[----:B------:R-:W-:-:S05]  /*0d90*/  VIADD R19, R19, 0x1 ;  /* 0x0000000113137836 */ /* 0x000fca0000000000 */
[----:B------:R-:W-:-:S13]  /*0da0*/  ISETP.NE.AND P0, PT, R19, 0x5, PT ;  /* 0x000000051300780c */ /* 0x000fda0003f05270 */
[----:B------:R-:W-:Y:S05]  /*0db0*/  @P0 BRA `(.L_x_5) ;  /* 0xfffffff400300947 */ /* 0x000fea000383ffff */
[----:B------:R1:W-:Y:S01]  /*0dc0*/  STG.E desc[UR6][R8.64+0x4], R3 ;  /* 0x0000040308007986 */ /* 0x0003e2000c101906 */
[----:B------:R-:W-:-:S03]  /*0dd0*/  VIADD R18, R18, 0x1 ;  /* 0x0000000112127836 */ /* 0x000fc60000000000 */
[----:B------:R1:W-:Y:S02]  /*0de0*/  STG.E.64 desc[UR6][R8.64+0x8], R6 ;  /* 0x0000080608007986 */ /* 0x0003e4000c101b06 */
[----:B------:R-:W-:Y:S02]  /*0df0*/  ISETP.GE.U32.AND P0, PT, R18, R17, PT ;  /* 0x000000111200720c */ /* 0x000fe40003f06070 */
[----:B------:R1:W-:Y:S11]  /*0e00*/  STG.E.64 desc[UR6][R8.64+0x10], R4 ;  /* 0x0000100408007986 */ /* 0x0003f6000c101b06 */
[----:B------:R-:W-:Y:S05]  /*0e10*/  @!P0 BRA `(.L_x_6) ;  /* 0xfffffff400088947 */ /* 0x000fea000383ffff */
.L_x_3:
[----:B------:R-:W-:Y:S05]  /*0e20*/  BSYNC.RECONVERGENT B1 ;  /* 0x0000000000017941 */ /* 0x000fea0003800200 */
.L_x_2:
[C---:B------:R-:W-:Y:S01]  /*0e30*/  ISETP.GT.U32.AND P0, PT, R15.reuse, 0x3, PT ;  /* 0x000000030f00780c */ /* 0x040fe20003f04070 */
[----:B------:R-:W-:Y:S01]  /*0e40*/  VIADD R16, R16, 0x1 ;  /* 0x0000000110107836 */ /* 0x000fe20000000000 */
[--C-:B------:R-:W-:Y:S02]  /*0e50*/  SHF.R.U64 R15, R15, 0x2, R14.reuse ;  /* 0x000000020f0f7819 */ /* 0x100fe4000000120e */
[----:B------:R-:W-:Y:S02]  /*0e60*/  ISETP.GT.U32.AND.EX P0, PT, R14, RZ, PT, P0 ;  /* 0x000000ff0e00720c */ /* 0x000fe40003f04100 */
[----:B------:R-:W-:-:S11]  /*0e70*/  SHF.R.U32.HI R14, RZ, 0x2, R14 ;  /* 0x00000002ff0e7819 */ /* 0x000fd6000001160e */
[----:B------:R-:W-:Y:S05]  /*0e80*/  @P0 BRA `(.L_x_7) ;  /* 0xfffffff000cc0947 */ /* 0x000fea000383ffff */
.L_x_1:
[----:B------:R-:W-:Y:S05]  /*0e90*/  BSYNC.RECONVERGENT B0 ;  /* 0x0000000000007941 */ /* 0x000fea0003800200 */
.L_x_0:
[----:B------:R-:W2:Y:S01]  /*0ea0*/  LDCU UR5, c[0x0][0x390] ;  /* 0x00007200ff0577ac */ /* 0x000ea20008000800 */
[----:B------:R3:W-:Y:S01]  /*0eb0*/  STG.E.64 desc[UR6][R8.64+0x18], RZ ;  /* 0x000018ff08007986 */ /* 0x0007e2000c101b06 */
[----:B------:R-:W-:-:S03]  /*0ec0*/  IMAD.MOV.U32 R12, RZ, RZ, RZ ;  /* 0x000000ffff0c7224 */ /* 0x000fc600078e00ff */
[----:B------:R3:W-:Y:S04]  /*0ed0*/  STG.E desc[UR6][R8.64+0x20], RZ ;  /* 0x000020ff08007986 */ /* 0x0007e8000c101906 */
[----:B------:R3:W-:Y:S01]  /*0ee0*/  STG.E.64 desc[UR6][R8.64+0x28], RZ ;  /* 0x000028ff08007986 */ /* 0x0007e2000c101b06 */
[----:B--2---:R-:W-:-:S09]  /*0ef0*/  UISETP.GE.AND UP0, UPT, UR5, 0x1, UPT ;  /* 0x000000010500788c */ /* 0x004fd2000bf06270 */
[----:B---3--:R-:W-:Y:S05]  /*0f00*/  BRA.U !UP0, `(.L_x_8) ;  /* 0x0000000d08907547 */ /* 0x008fea000b800000 */
[----:B------:R-:W-:Y:S01]  /*0f10*/  UISETP.GE.U32.AND UP0, UPT, UR5, 0x4, UPT ;  /* 0x000000040500788c */ /* 0x000fe2000bf06070 */
[----:B------:R-:W-:Y:S01]  /*0f20*/  IMAD.MOV.U32 R12, RZ, RZ, RZ ;  /* 0x000000ffff0c7224 */ /* 0x000fe200078e00ff */
[----:B------:R-:W-:Y:S01]  /*0f30*/  ULOP3.LUT UR4, UR5, 0x3, URZ, 0xc0, !UPT ;  /* 0x0000000305047892 */ /* 0x000fe2000f8ec0ff */
[----:B------:R-:W-:-:S06]  /*0f40*/  IMAD.MOV.U32 R16, RZ, RZ, R2 ;  /* 0x000000ffff107224 */ /* 0x000fcc00078e0002 */
[----:B------:R-:W-:Y:S05]  /*0f50*/  BRA.U !UP0, `(.L_x_9) ;  /* 0x0000000908907547 */ /* 0x000fea000b800000 */
[----:B------:R-:W-:Y:S01]  /*0f60*/  ULOP3.LUT UR5, UR5, 0x7ffffffc, URZ, 0xc0, !UPT ;  /* 0x7ffffffc05057892 */ /* 0x000fe2000f8ec0ff */
[----:B------:R-:W-:Y:S02]  /*0f70*/  VIADD R0, R0, 0x912ef1 ;  /* 0x00912ef100007836 */ /* 0x000fe40000000000 */
[----:B------:R-:W-:Y:S01]  /*0f80*/  IMAD.MOV.U32 R12, RZ, RZ, RZ ;  /* 0x000000ffff0c7224 */ /* 0x000fe200078e00ff */
[----:B------:R-:W-:-:S12]  /*0f90*/  UIADD3 UR5, UPT, UPT, -UR5, URZ, URZ ;  /* 0x000000ff05057290 */ /* 0x000fd8000fffe1ff */
.L_x_23:
[----:B------:R-:W-:Y:S01]  /*0fa0*/  SHF.R.U32.HI R10, RZ, 0x2, R3 ;  /* 0x00000002ff0a7819 */ /* 0x000fe20000011603 */
[----:B------:R-:W-:Y:S01]  /*0fb0*/  UIADD3 UR5, UPT, UPT, UR5, 0x4, URZ ;  /* 0x0000000405057890 */ /* 0x000fe2000fffe0ff */
[----:B------:R-:W-:Y:S01]  /*0fc0*/  SHF.R.U32.HI R13, RZ, 0x2, R6 ;  /* 0x00000002ff0d7819 */ /* 0x000fe20000011606 */
[----:B------:R-:W-:Y:S01]  /*0fd0*/  BSSY.RECONVERGENT B0, `(.L_x_10) ;  /* 0x0000023000007945 */ /* 0x000fe20003800200 */
[----:B------:R-:W-:Y:S01]  /*0fe0*/  LOP3.LUT R10, R10, R3, RZ, 0x3c, !PT ;  /* 0x000000030a0a7212 */ /* 0x000fe200078e3cff */
[----:B01----:R-:W-:Y:S01]  /*0ff0*/  IMAD.SHL.U32 R3, R5, 0x10, RZ ;  /* 0x0000001005037824 */ /* 0x003fe200078e00ff */
[----:B------:R-:W-:Y:S01]  /*1000*/  LOP3.LUT R13, R13, R6, RZ, 0x3c, !PT ;  /* 0x000000060d0d7212 */ /* 0x000fe200078e3cff */
[----:B------:R-:W-:Y:S01]  /*1010*/  UISETP.NE.AND UP0, UPT, UR5, URZ, UPT ;  /* 0x000000ff0500728c */ /* 0x000fe2000bf05270 */
[----:B------:R-:W-:Y:S02]  /*1020*/  IMAD.MOV.U32 R16, RZ, RZ, R0 ;  /* 0x000000ffff107224 */ /* 0x000fe400078e0000 */
[----:B------:R-:W-:-:S05]  /*1030*/  IMAD.SHL.U32 R11, R10, 0x2, RZ ;  /* 0x000000020a0b7824 */ /* 0x000fca00078e00ff */
[----:B------:R-:W-:Y:S01]  /*1040*/  LOP3.LUT R10, R10, R11, R3, 0x96, !PT ;  /* 0x0000000b0a0a7212 */ /* 0x000fe200078e9603 */
[----:B------:R-:W-:Y:S02]  /*1050*/  IMAD.SHL.U32 R3, R13, 0x2, RZ ;  /* 0x000000020d037824 */ /* 0x000fe400078e00ff */
[----:B------:R-:W-:Y:S01]  /*1060*/  IMAD.MOV.U32 R11, RZ, RZ, 0x2f800000 ;  /* 0x2f800000ff0b7424 */ /* 0x000fe200078e00ff */
[----:B------:R-:W-:-:S05]  /*1070*/  LOP3.LUT R6, R10, R5, RZ, 0x3c, !PT ;  /* 0x000000050a067212 */ /* 0x000fca00078e3cff */
[----:B------:R-:W-:-:S05]  /*1080*/  IMAD.SHL.U32 R10, R6, 0x10, RZ ;  /* 0x00000010060a7824 */ /* 0x000fca00078e00ff */
[----:B------:R-:W-:Y:S01]  /*1090*/  LOP3.LUT R3, R13, R3, R10, 0x96, !PT ;  /* 0x000000030d037212 */ /* 0x000fe200078e960a */
[----:B------:R-:W-:-:S03]  /*10a0*/  VIADD R13, R0, 0xffd3c1d8 ;  /* 0xffd3c1d8000d7836 */ /* 0x000fc60000000000 */
[----:B------:R-:W-:Y:S02]  /*10b0*/  LOP3.LUT R14, R3, R6, RZ, 0x3c, !PT ;  /* 0x00000006030e7212 */ /* 0x000fe400078e3cff */
[C---:B------:R-:W-:Y:S02]  /*10c0*/  IADD3 R3, PT, PT, R13.reuse, 0x587c5, R6 ;  /* 0x000587c50d037810 */ /* 0x040fe40007ffe006 */
[----:B------:R-:W-:Y:S02]  /*10d0*/  IADD3 R10, PT, PT, R13, 0xb0f8a, R14 ;  /* 0x000b0f8a0d0a7810 */ /* 0x000fe40007ffe00e */
[----:B------:R-:W-:Y:S02]  /*10e0*/  I2FP.F32.U32 R3, R3 ;  /* 0x0000000300037245 */ /* 0x000fe40000201000 */
[----:B------:R-:W-:-:S03]  /*10f0*/  I2FP.F32.U32 R10, R10 ;  /* 0x0000000a000a7245 */ /* 0x000fc60000201000 */
[-C--:B------:R-:W-:Y:S02]  /*1100*/  FFMA R3, R3, R11.reuse, 1.1641532182693481445e-10 ;  /* 0x2f00000003037423 */ /* 0x080fe4000000000b */
[----:B------:R-:W-:-:S04]  /*1110*/  FFMA R10, R10, R11, 1.1641532182693481445e-10 ;  /* 0x2f0000000a0a7423 */ /* 0x000fc8000000000b */
[----:B------:R-:W-:-:S04]  /*1120*/  FMUL R10, R10, R10 ;  /* 0x0000000a0a0a7220 */ /* 0x000fc80000400000 */
[----:B------:R-:W-:-:S04]  /*1130*/  FFMA R3, R3, R3, R10 ;  /* 0x0000000303037223 */ /* 0x000fc8000000000a */
[----:B------:R-:W-:Y:S01]  /*1140*/  VIADD R11, R3, 0xf3000000 ;  /* 0xf3000000030b7836 */ /* 0x000fe20000000000 */
[----:B------:R0:W1:Y:S04]  /*1150*/  MUFU.RSQ R10, R3 ;  /* 0x00000003000a7308 */ /* 0x0000680000001400 */
[----:B------:R-:W-:-:S13]  /*1160*/  ISETP.GT.U32.AND P0, PT, R11, 0x727fffff, PT ;  /* 0x727fffff0b00780c */ /* 0x000fda0003f04070 */
[----:B01----:R-:W-:Y:S05]  /*1170*/  @!P0 BRA `(.L_x_11) ;  /* 0x0000000000108947 */ /* 0x003fea0003800000 */
[----:B------:R-:W-:Y:S01]  /*1180*/  IMAD.MOV.U32 R0, RZ, RZ, R3 ;  /* 0x000000ffff007224 */ /* 0x000fe200078e0003 */
[----:B------:R-:W-:-:S07]  /*1190*/  MOV R20, 0x11b0 ;  /* 0x000011b000147802 */ /* 0x000fce0000000f00 */
[----:B------:R-:W-:Y:S05]  /*11a0*/  CALL.REL.NOINC `($__internal_0_$__cuda_sm20_sqrt_rn_f32_slowpath) ;  /* 0x0000000c000c7944 */ /* 0x000fea0003c00000 */
[----:B------:R-:W-:Y:S05]  /*11b0*/  BRA `(.L_x_12) ;  /* 0x0000000000107947 */ /* 0x000fea0003800000 */
.L_x_11:
[----:B------:R-:W-:Y:S01]  /*11c0*/  FMUL.FTZ R0, R3, R10 ;  /* 0x0000000a03007220 */ /* 0x000fe20000410000 */
[----:B------:R-:W-:-:S03]  /*11d0*/  FMUL.FTZ R10, R10, 0.5 ;  /* 0x3f0000000a0a7820 */ /* 0x000fc60000410000 */
[----:B------:R-:W-:-:S04]  /*11e0*/  FFMA R3, -R0, R0, R3 ;  /* 0x0000000000037223 */ /* 0x000fc80000000103 */
[----:B------:R-:W-:-:S07]  /*11f0*/  FFMA R0, R3, R10, R0 ;  /* 0x0000000a03007223 */ /* 0x000fce0000000000 */
.L_x_12:
[----:B------:R-:W-:Y:S05]  /*1200*/  BSYNC.RECONVERGENT B0 ;  /* 0x0000000000007941 */ /* 0x000fea0003800200 */
.L_x_10:
[----:B------:R-:W-:Y:S01]  /*1210*/  SHF.R.U32.HI R10, RZ, 0x2, R7 ;  /* 0x00000002ff0a7819 */ /* 0x000fe20000011607 */
[----:B------:R-:W-:Y:S01]  /*1220*/  IMAD.SHL.U32 R3, R14, 0x10, RZ ;  /* 0x000000100e037824 */ /* 0x000fe200078e00ff */
[----:B------:R-:W-:Y:S01]  /*1230*/  SHF.R.U32.HI R11, RZ, 0x2, R4 ;  /* 0x00000002ff0b7819 */ /* 0x000fe20000011604 */
[----:B------:R-:W-:Y:S01]  /*1240*/  BSSY.RECONVERGENT B0, `(.L_x_13) ;  /* 0x0000022000007945 */ /* 0x000fe20003800200 */
[----:B------:R-:W-:Y:S01]  /*1250*/  LOP3.LUT R10, R10, R7, RZ, 0x3c, !PT ;  /* 0x000000070a0a7212 */ /* 0x000fe200078e3cff */
[----:B------:R-:W-:Y:S01]  /*1260*/  VIADD R15, R12, 0x1 ;  /* 0x000000010c0f7836 */ /* 0x000fe20000000000 */
[----:B------:R-:W-:Y:S02]  /*1270*/  LOP3.LUT R11, R11, R4, RZ, 0x3c, !PT ;  /* 0x000000040b0b7212 */ /* 0x000fe400078e3cff */
[----:B------:R-:W-:Y:S01]  /*1280*/  FSETP.GTU.AND P0, PT, R0, 1, PT ;  /* 0x3f8000000000780b */ /* 0x000fe20003f0c000 */
[----:B------:R-:W-:-:S05]  /*1290*/  IMAD.SHL.U32 R7, R10, 0x2, RZ ;  /* 0x000000020a077824 */ /* 0x000fca00078e00ff */
[----:B------:R-:W-:-:S04]  /*12a0*/  LOP3.LUT R3, R10, R7, R3, 0x96, !PT ;  /* 0x000000070a037212 */ /* 0x000fc800078e9603 */
[----:B------:R-:W-:Y:S01]  /*12b0*/  LOP3.LUT R4, R3, R14, RZ, 0x3c, !PT ;  /* 0x0000000e03047212 */ /* 0x000fe200078e3cff */
[----:B------:R-:W-:Y:S02]  /*12c0*/  IMAD.SHL.U32 R3, R11, 0x2, RZ ;  /* 0x000000020b037824 */ /* 0x000fe400078e00ff */
[----:B------:R-:W-:Y:S01]  /*12d0*/  @P0 IMAD.MOV R15, RZ, RZ, R12 ;  /* 0x000000ffff0f0224 */ /* 0x000fe200078e020c */
[----:B------:R-:W-:Y:S01]  /*12e0*/  IADD3 R7, PT, PT, R13, 0x10974f, R4 ;  /* 0x0010974f0d077810 */ /* 0x000fe20007ffe004 */
[----:B------:R-:W-:-:S03]  /*12f0*/  IMAD.SHL.U32 R10, R4, 0x10, RZ ;  /* 0x00000010040a7824 */ /* 0x000fc600078e00ff */
[----:B------:R-:W-:Y:S02]  /*1300*/  I2FP.F32.U32 R7, R7 ;  /* 0x0000000700077245 */ /* 0x000fe40000201000 */
[----:B------:R-:W-:Y:S01]  /*1310*/  LOP3.LUT R3, R11, R3, R10, 0x96, !PT ;  /* 0x000000030b037212 */ /* 0x000fe200078e960a */
[----:B------:R-:W-:-:S03]  /*1320*/  IMAD.MOV.U32 R11, RZ, RZ, 0x2f800000 ;  /* 0x2f800000ff0b7424 */ /* 0x000fc600078e00ff */
[----:B------:R-:W-:Y:S01]  /*1330*/  LOP3.LUT R3, R3, R4, RZ, 0x3c, !PT ;  /* 0x0000000403037212 */ /* 0x000fe200078e3cff */
[----:B------:R-:W-:-:S03]  /*1340*/  FFMA R7, R7, R11, 1.1641532182693481445e-10 ;  /* 0x2f00000007077423 */ /* 0x000fc6000000000b */
[----:B------:R-:W-:-:S04]  /*1350*/  IADD3 R10, PT, PT, R13, 0x161f14, R3 ;  /* 0x00161f140d0a7810 */ /* 0x000fc80007ffe003 */
[----:B------:R-:W-:-:S05]  /*1360*/  I2FP.F32.U32 R10, R10 ;  /* 0x0000000a000a7245 */ /* 0x000fca0000201000 */
        /* <DEDUP_REMOVED lines=11> */
.L_x_14:
[----:B------:R-:W-:Y:S01]  /*1420*/  FMUL.FTZ R0, R7, R10 ;  /* 0x0000000a07007220 */ /* 0x000fe20000410000 */
[----:B------:R-:W-:-:S03]  /*1430*/  FMUL.FTZ R10, R10, 0.5 ;  /* 0x3f0000000a0a7820 */ /* 0x000fc60000410000 */
[----:B------:R-:W-:-:S04]  /*1440*/  FFMA R7, -R0, R0, R7 ;  /* 0x0000000000077223 */ /* 0x000fc80000000107 */
[----:B------:R-:W-:-:S07]  /*1450*/  FFMA R0, R7, R10, R0 ;  /* 0x0000000a07007223 */ /* 0x000fce0000000000 */
.L_x_15:
[----:B------:R-:W-:Y:S05]  /*1460*/  BSYNC.RECONVERGENT B0 ;  /* 0x0000000000007941 */ /* 0x000fea0003800200 */
.L_x_13:
[----:B------:R-:W-:Y:S01]  /*1470*/  SHF.R.U32.HI R10, RZ, 0x2, R5 ;  /* 0x00000002ff0a7819 */ /* 0x000fe20000011605 */
[----:B------:R-:W-:Y:S01]  /*1480*/  BSSY.RECONVERGENT B0, `(.L_x_16) ;  /* 0x0000024000007945 */ /* 0x000fe20003800200 */
[----:B------:R-:W-:Y:S01]  /*1490*/  SHF.R.U32.HI R11, RZ, 0x2, R6 ;  /* 0x00000002ff0b7819 */ /* 0x000fe20000011606 */
[----:B------:R-:W-:Y:S01]  /*14a0*/  VIADD R12, R15, 0x1 ;  /* 0x000000010f0c7836 */ /* 0x000fe20000000000 */
[----:B------:R-:W-:Y:S01]  /*14b0*/  LOP3.LUT R10, R10, R5, RZ, 0x3c, !PT ;  /* 0x000000050a0a7212 */ /* 0x000fe200078e3cff */
[----:B------:R-:W-:Y:S01]  /*14c0*/  IMAD.SHL.U32 R5, R3, 0x10, RZ ;  /* 0x0000001003057824 */ /* 0x000fe200078e00ff */
[----:B------:R-:W-:Y:S02]  /*14d0*/  LOP3.LUT R11, R11, R6, RZ, 0x3c, !PT ;  /* 0x000000060b0b7212 */ /* 0x000fe400078e3cff */
[----:B------:R-:W-:Y:S01]  /*14e0*/  FSETP.GTU.AND P0, PT, R0, 1, PT ;  /* 0x3f8000000000780b */ /* 0x000fe20003f0c000 */
[----:B------:R-:W-:-:S05]  /*14f0*/  IMAD.SHL.U32 R7, R10, 0x2, RZ ;  /* 0x000000020a077824 */ /* 0x000fca00078e00ff */
[----:B------:R-:W-:Y:S01]  /*1500*/  LOP3.LUT R10, R10, R7, R5, 0x96, !PT ;  /* 0x000000070a0a7212 */ /* 0x000fe200078e9605 */
[----:B------:R-:W-:-:S03]  /*1510*/  IMAD.SHL.U32 R5, R11, 0x2, RZ ;  /* 0x000000020b057824 */ /* 0x000fc600078e00ff */
[----:B------:R-:W-:-:S03]  /*1520*/  LOP3.LUT R6, R10, R3, RZ, 0x3c, !PT ;  /* 0x000000030a067212 */ /* 0x000fc600078e3cff */
[----:B------:R-:W-:Y:S02]  /*1530*/  @P0 IMAD.MOV R12, RZ, RZ, R15 ;  /* 0x000000ffff0c0224 */ /* 0x000fe400078e020f */
[----:B------:R-:W-:-:S05]  /*1540*/  IMAD.SHL.U32 R10, R6, 0x10, RZ ;  /* 0x00000010060a7824 */ /* 0x000fca00078e00ff */
[----:B------:R-:W-:Y:S01]  /*1550*/  LOP3.LUT R5, R11, R5, R10, 0x96, !PT ;  /* 0x000000050b057212 */ /* 0x000fe200078e960a */
[----:B------:R-:W-:-:S03]  /*1560*/  IMAD.MOV.U32 R11, RZ, RZ, 0x2f800000 ;  /* 0x2f800000ff0b7424 */ /* 0x000fc600078e00ff */
        /* <DEDUP_REMOVED lines=17> */
.L_x_17:
[----:B------:R-:W-:Y:S01]  /*1680*/  FMUL.FTZ R0, R5, R10 ;  /* 0x0000000a05007220 */ /* 0x000fe20000410000 */
[----:B------:R-:W-:-:S03]  /*1690*/  FMUL.FTZ R10, R10, 0.5 ;  /* 0x3f0000000a0a7820 */ /* 0x000fc60000410000 */
[----:B------:R-:W-:-:S04]  /*16a0*/  FFMA R5, -R0, R0, R5 ;  /* 0x0000000000057223 */ /* 0x000fc80000000105 */
[----:B------:R-:W-:-:S07]  /*16b0*/  FFMA R0, R5, R10, R0 ;  /* 0x0000000a05007223 */ /* 0x000fce0000000000 */
.L_x_18:
[----:B------:R-:W-:Y:S05]  /*16c0*/  BSYNC.RECONVERGENT B0 ;  /* 0x0000000000007941 */ /* 0x000fea0003800200 */
.L_x_16:
[----:B------:R-:W-:Y:S01]  /*16d0*/  SHF.R.U32.HI R5, RZ, 0x2, R14 ;  /* 0x00000002ff057819 */ /* 0x000fe2000001160e */
[----:B------:R-:W-:Y:S01]  /*16e0*/  IMAD.SHL.U32 R10, R7, 0x10, RZ ;  /* 0x00000010070a7824 */ /* 0x000fe200078e00ff */
[----:B------:R-:W-:Y:S01]  /*16f0*/  SHF.R.U32.HI R15, RZ, 0x2, R4 ;  /* 0x00000002ff0f7819 */ /* 0x000fe20000011604 */
[----:B------:R-:W-:Y:S01]  /*1700*/  BSSY.RECONVERGENT B0, `(.L_x_19) ;  /* 0x0000024000007945 */ /* 0x000fe20003800200 */
[----:B------:R-:W-:Y:S02]  /*1710*/  LOP3.LUT R5, R5, R14, RZ, 0x3c, !PT ;  /* 0x0000000e05057212 */ /* 0x000fe400078e3cff */
[----:B------:R-:W-:Y:S02]  /*1720*/  LOP3.LUT R15, R15, R4, RZ, 0x3c, !PT ;  /* 0x000000040f0f7212 */ /* 0x000fe400078e3cff */
[----:B------:R-:W-:Y:S01]  /*1730*/  FSETP.GTU.AND P0, PT, R0, 1, PT ;  /* 0x3f8000000000780b */ /* 0x000fe20003f0c000 */
[----:B------:R-:W-:-:S05]  /*1740*/  IMAD.SHL.U32 R11, R5, 0x2, RZ ;  /* 0x00000002050b7824 */ /* 0x000fca00078e00ff */
[----:B------:R-:W-:Y:S01]  /*1750*/  LOP3.LUT R10, R5, R11, R10, 0x96, !PT ;  /* 0x0000000b050a7212 */ /* 0x000fe200078e960a */
[----:B------:R-:W-:Y:S02]  /*1760*/  IMAD.SHL.U32 R5, R15, 0x2, RZ ;  /* 0x000000020f057824 */ /* 0x000fe400078e00ff */
[----:B------:R-:W-:Y:S01]  /*1770*/  IMAD.MOV.U32 R11, RZ, RZ, 0x2f800000 ;  /* 0x2f800000ff0b7424 */ /* 0x000fe200078e00ff */
[----:B------:R-:W-:-:S04]  /*1780*/  LOP3.LUT R4, R10, R7, RZ, 0x3c, !PT ;  /* 0x000000070a047212 */ /* 0x000fc800078e3cff */
[----:B------:R-:W-:Y:S01]  /*1790*/  IADD3 R13, PT, PT, R13, 0x26b663, R4 ;  /* 0x0026b6630d0d7810 */ /* 0x000fe20007ffe004 */
[----:B------:R-:W-:-:S03]  /*17a0*/  IMAD.SHL.U32 R10, R4, 0x10, RZ ;  /* 0x00000010040a7824 */ /* 0x000fc600078e00ff */
[----:B------:R-:W-:Y:S02]  /*17b0*/  I2FP.F32.U32 R13, R13 ;  /* 0x0000000d000d7245 */ /* 0x000fe40000201000 */
[----:B------:R-:W-:-:S03]  /*17c0*/  LOP3.LUT R5, R15, R5, R10, 0x96, !PT ;  /* 0x000000050f057212 */ /* 0x000fc600078e960a */
[----:B------:R-:W-:Y:S01]  /*17d0*/  FFMA R13, R13, R11, 1.1641532182693481445e-10 ;  /* 0x2f0000000d0d7423 */ /* 0x000fe2000000000b */
[----:B------:R-:W-:-:S05]  /*17e0*/  LOP3.LUT R5, R5, R4, RZ, 0x3c, !PT ;  /* 0x0000000405057212 */ /* 0x000fca00078e3cff */
[----:B------:R-:W-:-:S05]  /*17f0*/  IMAD.IADD R10, R16, 0x1, R5 ;  /* 0x00000001100a7824 */ /* 0x000fca00078e0205 */
[----:B------:R-:W-:-:S05]  /*1800*/  I2FP.F32.U32 R10, R10 ;  /* 0x0000000a000a7245 */ /* 0x000fca0000201000 */
[----:B------:R-:W-:-:S04]  /*1810*/  FFMA R10, R10, R11, 1.1641532182693481445e-10 ;  /* 0x2f0000000a0a7423 */ /* 0x000fc8000000000b */
[----:B------:R-:W-:-:S04]  /*1820*/  FMUL R10, R10, R10 ;  /* 0x0000000a0a0a7220 */ /* 0x000fc80000400000 */
[----:B------:R-:W-:Y:S01]  /*1830*/  FFMA R11, R13, R13, R10 ;  /* 0x0000000d0d0b7223 */ /* 0x000fe2000000000a */
[----:B------:R-:W-:Y:S02]  /*1840*/  VIADD R13, R12, 0x1 ;  /* 0x000000010c0d7836 */ /* 0x000fe40000000000 */
[----:B------:R-:W-:Y:S01]  /*1850*/  @P0 IMAD.MOV R13, RZ, RZ, R12 ;  /* 0x000000ffff0d0224 */ /* 0x000fe200078e020c */
[----:B------:R0:W1:Y:S01]  /*1860*/  MUFU.RSQ R10, R11 ;  /* 0x0000000b000a7308 */ /* 0x0000620000001400 */
[----:B------:R-:W-:-:S05]  /*1870*/  VIADD R0, R11, 0xf3000000 ;  /* 0xf30000000b007836 */ /* 0x000fca0000000000 */
[----:B------:R-:W-:-:S13]  /*1880*/  ISETP.GT.U32.AND P1, PT, R0, 0x727fffff, PT ;  /* 0x727fffff0000780c */ /* 0x000fda0003f24070 */
[----:B01----:R-:W-:Y:S05]  /*1890*/  @!P1 BRA `(.L_x_20) ;  /* 0x0000000000189947 */ /* 0x003fea0003800000 */
[----:B------:R-:W-:Y:S01]  /*18a0*/  BSSY.RECONVERGENT B1, `(.L_x_21) ;  /* 0x0000004000017945 */ /* 0x000fe20003800200 */
[----:B------:R-:W-:Y:S01]  /*18b0*/  IMAD.MOV.U32 R0, RZ, RZ, R11 ;  /* 0x000000ffff007224 */ /* 0x000fe200078e000b */
[----:B------:R-:W-:-:S07]  /*18c0*/  MOV R20, 0x18e0 ;  /* 0x000018e000147802 */ /* 0x000fce0000000f00 */
[----:B------:R-:W-:Y:S05]  /*18d0*/  CALL.REL.NOINC `($__internal_0_$__cuda_sm20_sqrt_rn_f32_slowpath) ;  /* 0x0000000400407944 */ /* 0x000fea0003c00000 */
[----:B------:R-:W-:Y:S05]  /*18e0*/  BSYNC.RECONVERGENT B1 ;  /* 0x0000000000017941 */ /* 0x000fea0003800200 */
.L_x_21:
[----:B------:R-:W-:Y:S05]  /*18f0*/  BRA `(.L_x_22) ;  /* 0x0000000000107947 */ /* 0x000fea0003800000 */
.L_x_20:
[----:B------:R-:W-:Y:S01]  /*1900*/  FMUL.FTZ R0, R11, R10 ;  /* 0x0000000a0b007220 */ /* 0x000fe20000410000 */
[----:B------:R-:W-:-:S03]  /*1910*/  FMUL.FTZ R10, R10, 0.5 ;  /* 0x3f0000000a0a7820 */ /* 0x000fc60000410000 */
[----:B------:R-:W-:-:S04]  /*1920*/  FFMA R11, -R0, R0, R11 ;  /* 0x00000000000b7223 */ /* 0x000fc8000000010b */
[----:B------:R-:W-:-:S07]  /*1930*/  FFMA R0, R11, R10, R0 ;  /* 0x0000000a0b007223 */ /* 0x000fce0000000000 */
.L_x_22:
[----:B------:R-:W-:Y:S05]  /*1940*/  BSYNC.RECONVERGENT B0 ;  /* 0x0000000000007941 */ /* 0x000fea0003800200 */
.L_x_19:
[----:B------:R-:W-:Y:S01]  /*1950*/  FSETP.GTU.AND P0, PT, R0, 1, PT ;  /* 0x3f8000000000780b */ /* 0x000fe20003f0c000 */
[----:B------:R-:W-:Y:S02]  /*1960*/  VIADD R12, R13, 0x1 ;  /* 0x000000010d0c7836 */ /* 0x000fe40000000000 */
[----:B------:R-:W-:-:S10]  /*1970*/  VIADD R0, R16, 0x2c3e28 ;  /* 0x002c3e2810007836 */ /* 0x000fd40000000000 */
[----:B------:R-:W-:Y:S01]  /*1980*/  @P0 IMAD.MOV R12, RZ, RZ, R13 ;  /* 0x000000ffff0c0224 */ /* 0x000fe200078e020d */
[----:B------:R-:W-:Y:S06]  /*1990*/  BRA.U UP0, `(.L_x_23) ;  /* 0xfffffff500807547 */ /* 0x000fec000b83ffff */
.L_x_9:
[----:B------:R-:W-:-:S09]  /*19a0*/  UISETP.NE.AND UP0, UPT, UR4, URZ, UPT ;  /* 0x000000ff0400728c */ /* 0x000fd2000bf05270 */
[----:B------:R-:W-:Y:S05]  /*19b0*/  BRA.U !UP0, `(.L_x_24) ;  /* 0x0000000108d07547 */ /* 0x000fea000b800000 */
[----:B------:R-:W-:Y:S01]  /*19c0*/  VIADD R13, R16, 0xb0f8a ;  /* 0x000b0f8a100d7836 */ /* 0x000fe20000000000 */
[----:B------:R-:W-:-:S12]  /*19d0*/  UIADD3 UR4, UPT, UPT, -UR4, URZ, URZ ;  /* 0x000000ff04047290 */ /* 0x000fd8000fffe1ff */
.L_x_29:
[----:B------:R-:W-:Y:S01]  /*19e0*/  SHF.R.U32.HI R0, RZ, 0x2, R3 ;  /* 0x00000002ff007819 */ /* 0x000fe20000011603 */
[----:B------:R-:W-:Y:S01]  /*19f0*/  BSSY.RECONVERGENT B0, `(.L_x_25) ;  /* 0x0000028000007945 */ /* 0x000fe20003800200 */
[----:B------:R-:W-:Y:S02]  /*1a00*/  SHF.R.U32.HI R11, RZ, 0x2, R6 ;  /* 0x00000002ff0b7819 */ /* 0x000fe40000011606 */
[----:B------:R-:W-:Y:S01]  /*1a10*/  LOP3.LUT R0, R0, R3, RZ, 0x3c, !PT ;  /* 0x0000000300007212 */ /* 0x000fe200078e3cff */
[----:B01----:R-:W-:Y:S01]  /*1a20*/  IMAD.SHL.U32 R3, R5, 0x10, RZ ;  /* 0x0000001005037824 */ /* 0x003fe200078e00ff */
[----:B------:R-:W-:Y:S01]  /*1a30*/  LOP3.LUT R11, R11, R6, RZ, 0x3c, !PT ;  /* 0x000000060b0b7212 */ /* 0x000fe200078e3cff */
[----:B------:R-:W-:Y:S02]  /*1a40*/  IMAD.MOV.U32 R6, RZ, RZ, 0x2f800000 ;  /* 0x2f800000ff067424 */ /* 0x000fe400078e00ff */
[----:B------:R-:W-:-:S05]  /*1a50*/  IMAD.SHL.U32 R10, R0, 0x2, RZ ;  /* 0x00000002000a7824 */ /* 0x000fca00078e00ff */
[----:B------:R-:W-:Y:S01]  /*1a60*/  LOP3.LUT R10, R0, R10, R3, 0x96, !PT ;  /* 0x0000000a000a7212 */ /* 0x000fe200078e9603 */
[----:B------:R-:W-:-:S03]  /*1a70*/  IMAD.SHL.U32 R3, R11, 0x2, RZ ;  /* 0x000000020b037824 */ /* 0x000fc600078e00ff */
[----:B------:R-:W-:-:S05]  /*1a80*/  LOP3.LUT R10, R10, R5, RZ, 0x3c, !PT ;  /* 0x000000050a0a7212 */ /* 0x000fca00078e3cff */
[----:B------:R-:W-:-:S05]  /*1a90*/  IMAD.SHL.U32 R0, R10, 0x10, RZ ;  /* 0x000000100a007824 */ /* 0x000fca00078e00ff */
[----:B------:R-:W-:Y:S02]  /*1aa0*/  LOP3.LUT R3, R11, R3, R0, 0x96, !PT ;  /* 0x000000030b037212 */ /* 0x000fe400078e9600 */
[----:B------:R-:W-:Y:S02]  /*1ab0*/  IADD3 R0, PT, PT, R13, -0x587c5, R10 ;  /* 0xfffa783b0d007810 */ /* 0x000fe40007ffe00a */
[----:B------:R-:W-:Y:S02]  /*1ac0*/  LOP3.LUT R14, R3, R10, RZ, 0x3c, !PT ;  /* 0x0000000a030e7212 */ /* 0x000fe400078e3cff */
[----:B------:R-:W-:-:S03]  /*1ad0*/  I2FP.F32.U32 R0, R0 ;  /* 0x0000000000007245 */ /* 0x000fc60000201000 */
[----:B------:R-:W-:Y:S02]  /*1ae0*/  IMAD.IADD R3, R14, 0x1, R13 ;  /* 0x000000010e037824 */ /* 0x000fe400078e020d */
[----:B------:R-:W-:-:S03]  /*1af0*/  FFMA R0, R0, R6, 1.1641532182693481445e-10 ;  /* 0x2f00000000007423 */ /* 0x000fc60000000006 */
[----:B------:R-:W-:-:S05]  /*1b00*/  I2FP.F32.U32 R3, R3 ;  /* 0x0000000300037245 */ /* 0x000fca0000201000 */
[----:B------:R-:W-:Y:S01]  /*1b10*/  FFMA R3, R3, R6, 1.1641532182693481445e-10 ;  /* 0x2f00000003037423 */ /* 0x000fe20000000006 */
[----:B------:R-:W-:Y:S02]  /*1b20*/  IMAD.MOV.U32 R6, RZ, RZ, R4 ;  /* 0x000000ffff067224 */ /* 0x000fe400078e0004 */
[----:B------:R-:W-:Y:S02]  /*1b30*/  IMAD.MOV.U32 R4, RZ, RZ, R10 ;  /* 0x000000ffff047224 */ /* 0x000fe400078e000a */
[----:B------:R-:W-:-:S04]  /*1b40*/  FMUL R3, R3, R3 ;  /* 0x0000000303037220 */ /* 0x000fc80000400000 */
[----:B------:R-:W-:Y:S01]  /*1b50*/  FFMA R11, R0, R0, R3 ;  /* 0x00000000000b7223 */ /* 0x000fe20000000003 */
[----:B------:R-:W-:Y:S02]  /*1b60*/  IMAD.MOV.U32 R3, RZ, RZ, R7 ;  /* 0x000000ffff037224 */ /* 0x000fe400078e0007 */
[----:B------:R-:W-:Y:S01]  /*1b70*/  IMAD.MOV.U32 R7, RZ, RZ, R5 ;  /* 0x000000ffff077224 */ /* 0x000fe200078e0005 */
[----:B------:R0:W1:Y:S01]  /*1b80*/  MUFU.RSQ R16, R11 ;  /* 0x0000000b00107308 */ /* 0x0000620000001400 */
[----:B------:R-:W-:Y:S02]  /*1b90*/  VIADD R0, R11, 0xf3000000 ;  /* 0xf30000000b007836 */ /* 0x000fe40000000000 */
[----:B------:R-:W-:-:S03]  /*1ba0*/  IMAD.MOV.U32 R5, RZ, RZ, R14 ;  /* 0x000000ffff057224 */ /* 0x000fc600078e000e */
[----:B------:R-:W-:-:S13]  /*1bb0*/  ISETP.GT.U32.AND P0, PT, R0, 0x727fffff, PT ;  /* 0x727fffff0000780c */ /* 0x000fda0003f04070 */
[----:B01----:R-:W-:Y:S05]  /*1bc0*/  @!P0 BRA `(.L_x_26) ;  /* 0x0000000000188947 */ /* 0x003fea0003800000 */
[----:B------:R-:W-:Y:S01]  /*1bd0*/  BSSY.RECONVERGENT B1, `(.L_x_27) ;  /* 0x0000004000017945 */ /* 0x000fe20003800200 */
[----:B------:R-:W-:Y:S01]  /*1be0*/  IMAD.MOV.U32 R0, RZ, RZ, R11 ;  /* 0x000000ffff007224 */ /* 0x000fe200078e000b */
[----:B------:R-:W-:-:S07]  /*1bf0*/  MOV R20, 0x1c10 ;  /* 0x00001c1000147802 */ /* 0x000fce0000000f00 */
[----:B------:R-:W-:Y:S05]  /*1c00*/  CALL.REL.NOINC `($__internal_0_$__cuda_sm20_sqrt_rn_f32_slowpath) ;  /* 0x0000000000747944 */ /* 0x000fea0003c00000 */
[----:B------:R-:W-:Y:S05]  /*1c10*/  BSYNC.RECONVERGENT B1 ;  /* 0x0000000000017941 */ /* 0x000fea0003800200 */
.L_x_27:
[----:B------:R-:W-:Y:S05]  /*1c20*/  BRA `(.L_x_28) ;  /* 0x0000000000107947 */ /* 0x000fea0003800000 */
.L_x_26:
[----:B------:R-:W-:Y:S01]  /*1c30*/  FMUL.FTZ R0, R11, R16 ;  /* 0x000000100b007220 */ /* 0x000fe20000410000 */
[----:B------:R-:W-:-:S03]  /*1c40*/  FMUL.FTZ R10, R16, 0.5 ;  /* 0x3f000000100a7820 */ /* 0x000fc60000410000 */
[----:B------:R-:W-:-:S04]  /*1c50*/  FFMA R11, -R0, R0, R11 ;  /* 0x00000000000b7223 */ /* 0x000fc8000000010b */
[----:B------:R-:W-:-:S07]  /*1c60*/  FFMA R0, R11, R10, R0 ;  /* 0x0000000a0b007223 */ /* 0x000fce0000000000 */
.L_x_28:
[----:B------:R-:W-:Y:S05]  /*1c70*/  BSYNC.RECONVERGENT B0 ;  /* 0x0000000000007941 */ /* 0x000fea0003800200 */
.L_x_25:
[----:B------:R-:W-:Y:S01]  /*1c80*/  FSETP.GTU.AND P0, PT, R0, 1, PT ;  /* 0x3f8000000000780b */ /* 0x000fe20003f0c000 */
[----:B------:R-:W-:Y:S01]  /*1c90*/  UIADD3 UR4, UPT, UPT, UR4, 0x1, URZ ;  /* 0x0000000104047890 */ /* 0x000fe2000fffe0ff */
[----:B------:R-:W-:Y:S02]  /*1ca0*/  VIADD R0, R12, 0x1 ;  /* 0x000000010c007836 */ /* 0x000fe40000000000 */
[----:B------:R-:W-:Y:S01]  /*1cb0*/  VIADD R13, R13, 0xb0f8a ;  /* 0x000b0f8a0d0d7836 */ /* 0x000fe20000000000 */
[----:B------:R-:W-:-:S08]  /*1cc0*/  UISETP.NE.AND UP0, UPT, UR4, URZ, UPT ;  /* 0x000000ff0400728c */ /* 0x000fd0000bf05270 */
[----:B------:R-:W-:-:S04]  /*1cd0*/  @P0 IMAD.MOV R0, RZ, RZ, R12 ;  /* 0x000000ffff000224 */ /* 0x000fc800078e020c */
[----:B------:R-:W-:Y:S01]  /*1ce0*/  IMAD.MOV.U32 R12, RZ, RZ, R0 ;  /* 0x000000ffff0c7224 */ /* 0x000fe200078e0000 */
[----:B------:R-:W-:Y:S06]  /*1cf0*/  BRA.U UP0, `(.L_x_29) ;  /* 0xfffffffd00387547 */ /* 0x000fec000b83ffff */
.L_x_24:
[----:B------:R-:W0:Y:S01]  /*1d00*/  LDC R11, c[0x0][0x390] ;  /* 0x0000e400ff0b7b82 */ /* 0x000e220000000800 */
[----:B------:R2:W-:Y:S04]  /*1d10*/  STG.E.64 desc[UR6][R8.64+0x8], R6 ;  /* 0x0000080608007986 */ /* 0x0005e8000c101b06 */
[----:B------:R2:W-:Y:S01]  /*1d20*/  STG.E.64 desc[UR6][R8.64+0x10], R4 ;  /* 0x0000100408007986 */ /* 0x0005e2000c101b06 */
[----:B0-----:R-:W-:-:S05]  /*1d30*/  IMAD R2, R11, 0xb0f8a, R2 ;  /* 0x000b0f8a0b027824 */ /* 0x001fca00078e0202 */
[----:B------:R2:W-:Y:S02]  /*1d40*/  STG.E.64 desc[UR6][R8.64], R2 ;  /* 0x0000000208007986 */ /* 0x0005e4000c101b06 */
.L_x_8:
[----:B------:R-:W3:Y:S01]  /*1d50*/  S2R R0, SR_LANEID ;  /* 0x0000000000007919 */ /* 0x000ee20000000000 */
[----:B------:R-:W4:Y:S08]  /*1d60*/  REDUX.SUM UR5, R12 ;  /* 0x000000000c0573c4 */ /* 0x000f30000000c000 */
[----:B012---:R-:W0:Y:S01]  /*1d70*/  LDC.64 R2, c[0x0][0x388] ;  /* 0x0000e200ff027b82 */ /* 0x007e220000000a00 */
[----:B------:R-:W-:-:S02]  /*1d80*/  VOTEU.ANY UR4, UPT, PT ;  /* 0x0000000000047886 */ /* 0x000fc400038e0100 */
[----:B------:R-:W-:Y:S01]  /*1d90*/  UFLO.U32 UR4, UR4 ;  /* 0x00000004000472bd */ /* 0x000fe200080e0000 */
[----:B----4-:R-:W-:-:S05]  /*1da0*/  IMAD.U32 R5, RZ, RZ, UR5 ;  /* 0x00000005ff057e24 */ /* 0x010fca000f8e00ff */
[----:B---3--:R-:W-:-:S13]  /*1db0*/  ISETP.EQ.U32.AND P0, PT, R0, UR4, PT ;  /* 0x0000000400007c0c */ /* 0x008fda000bf02070 */
[----:B0-----:R-:W-:Y:S01]  /*1dc0*/  @P0 REDG.E.ADD.STRONG.GPU desc[UR6][R2.64], R5 ;  /* 0x000000050200098e */ /* 0x001fe2000c12e106 */
[----:B------:R-:W-:Y:S05]  /*1dd0*/  EXIT ;  /* 0x000000000000794d */ /* 0x000fea0003800000 */
        .weak           $__internal_0_$__cuda_sm20_sqrt_rn_f32_slowpath
        .type           $__internal_0_$__cuda_sm20_sqrt_rn_f32_slowpath,@function
        .size           $__internal_0_$__cuda_sm20_sqrt_rn_f32_slowpath,(.L_x_60 - $__internal_0_$__cuda_sm20_sqrt_rn_f32_slowpath)
$__internal_0_$__cuda_sm20_sqrt_rn_f32_slowpath:
[----:B------:R-:W-:-:S13]  /*1de0*/  LOP3.LUT P0, RZ, R0, 0x7fffffff, RZ, 0xc0, !PT ;  /* 0x7fffffff00ff7812 */ /* 0x000fda000780c0ff */
[----:B------:R-:W-:Y:S01]  /*1df0*/  @!P0 IMAD.MOV.U32 R10, RZ, RZ, R0 ;  /* 0x000000ffff0a8224 */ /* 0x000fe200078e0000 */
[----:B------:R-:W-:Y:S06]  /*1e00*/  @!P0 BRA `(.L_x_30) ;  /* 0x0000000000408947 */ /* 0x000fec0003800000 */
[----:B------:R-:W-:-:S13]  /*1e10*/  FSETP.GEU.FTZ.AND P0, PT, R0, RZ, PT ;  /* 0x000000ff0000720b */ /* 0x000fda0003f1e000 */
[----:B------:R-:W-:Y:S01]  /*1e20*/  @!P0 IMAD.MOV.U32 R10, RZ, RZ, 0x7fffffff ;  /* 0x7fffffffff0a8424 */ /* 0x000fe200078e00ff */
[----:B------:R-:W-:Y:S06]  /*1e30*/  @!P0 BRA `(.L_x_30) ;  /* 0x0000000000348947 */ /* 0x000fec0003800000 */
[----:B------:R-:W-:-:S13]  /*1e40*/  FSETP.GTU.FTZ.AND P0, PT, |R0|, +INF , PT ;  /* 0x7f8000000000780b */ /* 0x000fda0003f1c200 */
[----:B------:R-:W-:Y:S01]  /*1e50*/  @P0 FADD.FTZ R10, R0, 1 ;  /* 0x3f800000000a0421 */ /* 0x000fe20000010000 */
[----:B------:R-:W-:Y:S06]  /*1e60*/  @P0 BRA `(.L_x_30) ;  /* 0x0000000000280947 */ /* 0x000fec0003800000 */
[----:B------:R-:W-:-:S13]  /*1e70*/  FSETP.NEU.FTZ.AND P0, PT, |R0|, +INF , PT ;  /* 0x7f8000000000780b */ /* 0x000fda0003f1d200 */
[----:B------:R-:W-:-:S04]  /*1e80*/  @P0 FFMA R11, R0, 1.84467440737095516160e+19, RZ ;  /* 0x5f800000000b0823 */ /* 0x000fc800000000ff */
[----:B------:R-:W0:Y:S02]  /*1e90*/  @P0 MUFU.RSQ R10, R11 ;  /* 0x0000000b000a0308 */ /* 0x000e240000001400 */
[----:B0-----:R-:W-:Y:S01]  /*1ea0*/  @P0 FMUL.FTZ R18, R11, R10 ;  /* 0x0000000a0b120220 */ /* 0x001fe20000410000 */
[----:B------:R-:W-:Y:S01]  /*1eb0*/  @P0 FMUL.FTZ R19, R10, 0.5 ;  /* 0x3f0000000a130820 */ /* 0x000fe20000410000 */
[----:B------:R-:W-:Y:S02]  /*1ec0*/  @!P0 IMAD.MOV.U32 R10, RZ, RZ, R0 ;  /* 0x000000ffff0a8224 */ /* 0x000fe400078e0000 */
[----:B------:R-:W-:-:S04]  /*1ed0*/  @P0 FADD.FTZ R17, -R18, -RZ ;  /* 0x800000ff12110221 */ /* 0x000fc80000010100 */
[----:B------:R-:W-:-:S04]  /*1ee0*/  @P0 FFMA R17, R18, R17, R11 ;  /* 0x0000001112110223 */ /* 0x000fc8000000000b */
[----:B------:R-:W-:-:S04]  /*1ef0*/  @P0 FFMA R17, R17, R19, R18 ;  /* 0x0000001311110223 */ /* 0x000fc80000000012 */
[----:B------:R-:W-:-:S07]  /*1f00*/  @P0 FMUL.FTZ R10, R17, 2.3283064365386962891e-10 ;  /* 0x2f800000110a0820 */ /* 0x000fce0000410000 */
.L_x_30:
[----:B------:R-:W-:Y:S02]  /*1f10*/  IMAD.MOV.U32 R0, RZ, RZ, R10 ;  /* 0x000000ffff007224 */ /* 0x000fe400078e000a */
[----:B------:R-:W-:Y:S02]  /*1f20*/  IMAD.MOV.U32 R10, RZ, RZ, R20 ;  /* 0x000000ffff0a7224 */ /* 0x000fe400078e0014 */
[----:B------:R-:W-:-:S04]  /*1f30*/  IMAD.MOV.U32 R11, RZ, RZ, 0x0 ;  /* 0x00000000ff0b7424 */ /* 0x000fc800078e00ff */
[----:B------:R-:W-:Y:S05]  /*1f40*/  RET.REL.NODEC R10 `(_Z21pi_kernel_single_precP17curandStateXORWOWPii) ;  /* 0xffffffe00a2c7950 */ /* 0x000fea0003c3ffff */
.L_x_31:
[----:B------:R-:W-:-:S00]  /*1f50*/  BRA `(.L_x_31) ;  /* 0xfffffffc00fc7947 */ /* 0x000fc0000383ffff */
[----:B------:R-:W-:-:S00]  /*1f60*/  NOP ;  /* 0x0000000000007918 */ /* 0x000fc00000000000 */
        /* <DEDUP_REMOVED lines=9> */
.L_x_60:


//--------------------- .text._Z9pi_kernelP17curandStateXORWOWPii --------------------------
	.section	.text._Z9pi_kernelP17curandStateXORWOWPii,"ax",@progbits
	.align	128
        .global         _Z9pi_kernelP17curandStateXORWOWPii
        .type           _Z9pi_kernelP17curandStateXORWOWPii,@function
        .size           _Z9pi_kernelP17curandStateXORWOWPii,(.L_x_61 - _Z9pi_kernelP17curandStateXORWOWPii)
        .other          _Z9pi_kernelP17curandStateXORWOWPii,@"STO_CUDA_ENTRY STV_DEFAULT"
_Z9pi_kernelP17curandStateXORWOWPii:
.text._Z9pi_kernelP17curandStateXORWOWPii:
        /* <DEDUP_REMOVED lines=28> */
.L_x_39:
        /* <DEDUP_REMOVED lines=8> */
.L_x_38:
[----:B------:R-:W-:Y:S01]  /*0240*/  IMAD.MOV.U32 R19, RZ, RZ, RZ ;  /* 0x000000ffff137224 */ /* 0x000fe200078e00ff */
[----:B01----:R-:W-:Y:S02]  /*0250*/  CS2R R8, SRZ ;  /* 0x0000000000087805 */ /* 0x003fe4000001ff00 */
[----:B------:R-:W-:Y:S01]  /*0260*/  CS2R R6, SRZ ;  /* 0x0000000000067805 */ /* 0x000fe2000001ff00 */
[----:B------:R-:W-:-:S07]  /*0270*/  IMAD.MOV.U32 R11, RZ, RZ, RZ ;  /* 0x000000ffff0b7224 */ /* 0x000fce00078e00ff */
.L_x_37:
[----:B------:R-:W-:-:S05]  /*0280*/  IMAD.WIDE.U32 R4, R19, 0x4, R12 ;  /* 0x0000000413047825 */ /* 0x000fca00078e000c */
[----:B------:R0:W5:Y:S01]  /*0290*/  LDG.E R20, desc[UR6][R4.64+0x4] ;  /* 0x0000040604147981 */ /* 0x000162000c1e1900 */
[----:B------:R-:W-:Y:S02]  /*02a0*/  IMAD.SHL.U32 R21, R19, 0x20, RZ ;  /* 0x0000002013157824 */ /* 0x000fe400078e00ff */
[----:B------:R-:W-:-:S07]  /*02b0*/  IMAD.MOV.U32 R22, RZ, RZ, RZ ;  /* 0x000000ffff167224 */ /* 0x000fce00078e00ff */
.L_x_36:
        /* <DEDUP_REMOVED lines=182> */
.L_x_35:
[----:B------:R-:W-:Y:S05]  /*0e20*/  BSYNC.RECONVERGENT B1 ;  /* 0x0000000000017941 */ /* 0x000fea0003800200 */
.L_x_34:
[C---:B------:R-:W-:Y:S01]  /*0e30*/  ISETP.GT.U32.AND P0, PT, R15.reuse, 0x3, PT ;  /* 0x000000030f00780c */ /* 0x040fe20003f04070 */
[----:B------:R-:W-:Y:S01]  /*0e40*/  VIADD R16, R16, 0x1 ;  /* 0x0000000110107836 */ /* 0x000fe20000000000 */
[--C-:B------:R-:W-:Y:S02]  /*0e50*/  SHF.R.U64 R15, R15, 0x2, R14.reuse ;  /* 0x000000020f0f7819 */ /* 0x100fe4000000120e */
[----:B------:R-:W-:Y:S02]  /*0e60*/  ISETP.GT.U32.AND.EX P0, PT, R14, RZ, PT, P0 ;  /* 0x000000ff0e00720c */ /* 0x000fe40003f04100 */
[----:B------:R-:W-:-:S11]  /*0e70*/  SHF.R.U32.HI R14, RZ, 0x2, R14 ;  /* 0x00000002ff0e7819 */ /* 0x000fd6000001160e */
[----:B------:R-:W-:Y:S05]  /*0e80*/  @P0 BRA `(.L_x_39) ;  /* 0xfffffff000cc0947 */ /* 0x000fea000383ffff */
.L_x_33:
[----:B------:R-:W-:Y:S05]  /*0e90*/  BSYNC.RECONVERGENT B0 ;  /* 0x0000000000007941 */ /* 0x000fea0003800200 */
.L_x_32:
        /* <DEDUP_REMOVED lines=16> */
.L_x_50:
[----:B------:R-:W-:Y:S01]  /*0fa0*/  SHF.R.U32.HI R2, RZ, 0x2, R11 ;  /* 0x00000002ff027819 */ /* 0x000fe2000001160b */
[----:B------:R-:W-:Y:S01]  /*0fb0*/  IMAD.SHL.U32 R3, R9, 0x10, RZ ;  /* 0x0000001009037824 */ /* 0x000fe200078e00ff */
[----:B------:R-:W-:Y:S01]  /*0fc0*/  UIADD3 UR5, UPT, UPT, UR5, 0x4, URZ ;  /* 0x0000000405057890 */ /* 0x000fe2000fffe0ff */
[----:B------:R-:W-:Y:S01]  /*0fd0*/  IMAD.MOV.U32 R16, RZ, RZ, 0x2f800000 ;  /* 0x2f800000ff107424 */ /* 0x000fe200078e00ff */
[----:B------:R-:W-:Y:S01]  /*0fe0*/  LOP3.LUT R2, R2, R11, RZ, 0x3c, !PT ;  /* 0x0000000b02027212 */ /* 0x000fe200078e3cff */
[----:B------:R-:W-:Y:S01]  /*0ff0*/  IMAD.MOV.U32 R26, RZ, RZ, 0x0 ;  /* 0x00000000ff1a7424 */ /* 0x000fe200078e00ff */
[----:B01----:R-:W-:Y:S01]  /*1000*/  SHF.R.U32.HI R11, RZ, 0x2, R6 ;  /* 0x00000002ff0b7819 */ /* 0x003fe20000011606 */
[----:B------:R-:W-:Y:S01]  /*1010*/  IMAD.MOV.U32 R27, RZ, RZ, 0x3fd80000 ;  /* 0x3fd80000ff1b7424 */ /* 0x000fe200078e00ff */
[----:B------:R-:W-:Y:S01]  /*1020*/  UISETP.NE.AND UP0, UPT, UR5, URZ, UPT ;  /* 0x000000ff0500728c */ /* 0x000fe2000bf05270 */
[C---:B------:R-:W-:Y:S01]  /*1030*/  IMAD.SHL.U32 R4, R2.reuse, 0x2, RZ ;  /* 0x0000000202047824 */ /* 0x040fe200078e00ff */
[----:B------:R-:W-:Y:S01]  /*1040*/  LOP3.LUT R11, R11, R6, RZ, 0x3c, !PT ;  /* 0x000000060b0b7212 */ /* 0x000fe200078e3cff */
[----:B------:R-:W-:Y:S03]  /*1050*/  BSSY.RECONVERGENT B0, `(.L_x_42) ;  /* 0x000002a000007945 */ /* 0x000fe60003800200 */
[----:B------:R-:W-:Y:S01]  /*1060*/  LOP3.LUT R4, R2, R4, R3, 0x96, !PT ;  /* 0x0000000402047212 */ /* 0x000fe200078e9603 */
[----:B------:R-:W-:-:S03]  /*1070*/  IMAD.SHL.U32 R3, R11, 0x2, RZ ;  /* 0x000000020b037824 */ /* 0x000fc600078e00ff */
[----:B------:R-:W-:-:S05]  /*1080*/  LOP3.LUT R6, R4, R9, RZ, 0x3c, !PT ;  /* 0x0000000904067212 */ /* 0x000fca00078e3cff */
[----:B------:R-:W-:-:S05]  /*1090*/  IMAD.SHL.U32 R2, R6, 0x10, RZ ;  /* 0x0000001006027824 */ /* 0x000fca00078e00ff */
[----:B------:R-:W-:Y:S01]  /*10a0*/  LOP3.LUT R11, R11, R3, R2, 0x96, !PT ;  /* 0x000000030b0b7212 */ /* 0x000fe200078e9602 */
[----:B------:R-:W-:-:S03]  /*10b0*/  VIADD R3, R0, 0xffd3c1d8 ;  /* 0xffd3c1d800037836 */ /* 0x000fc60000000000 */
[----:B------:R-:W-:-:S04]  /*10c0*/  LOP3.LUT R2, R11, R6, RZ, 0x3c, !PT ;  /* 0x000000060b027212 */ /* 0x000fc800078e3cff */
[----:B------:R-:W-:-:S04]  /*10d0*/  IADD3 R4, PT, PT, R3, 0xb0f8a, R2 ;  /* 0x000b0f8a03047810 */ /* 0x000fc80007ffe002 */
[----:B------:R-:W-:Y:S02]  /*10e0*/  I2FP.F32.U32 R11, R4 ;  /* 0x00000004000b7245 */ /* 0x000fe40000201000 */
[----:B------:R-:W-:-:S03]  /*10f0*/  IADD3 R4, PT, PT, R3, 0x587c5, R6 ;  /* 0x000587c503047810 */ /* 0x000fc60007ffe006 */
[----:B------:R-:W-:Y:S01]  /*1100*/  FFMA R11, R11, R16, 1.1641532182693481445e-10 ;  /* 0x2f0000000b0b7423 */ /* 0x000fe20000000010 */
[----:B------:R-:W-:-:S03]  /*1110*/  I2FP.F32.U32 R4, R4 ;  /* 0x0000000400047245 */ /* 0x000fc60000201000 */
[----:B------:R-:W0:Y:S02]  /*1120*/  F2F.F64.F32 R14, R11 ;  /* 0x0000000b000e7310 */ /* 0x000e240000201800 */
[----:B------:R-:W-:-:S06]  /*1130*/  FFMA R4, R4, R16, 1.1641532182693481445e-10 ;  /* 0x2f00000004047423 */ /* 0x000fcc0000000010 */
[----:B------:R1:W2:Y:S01]  /*1140*/  F2F.F64.F32 R24, R4 ;  /* 0x0000000400187310 */ /* 0x0002a20000201800 */
[----:B0-----:R-:W-:Y:S01]  /*1150*/  DMUL R14, R14, R14 ;  /* 0x0000000e0e0e7228 */ /* 0x001fe20000000000 */
[----:B-1----:R-:W-:-:S07]  /*1160*/  IMAD.MOV.U32 R4, RZ, RZ, R0 ;  /* 0x000000ffff047224 */ /* 0x002fce00078e0000 */
[----:B--2---:R-:W-:-:S06]  /*1170*/  DFMA R24, R24, R24, R14 ;  /* 0x000000181818722b */ /* 0x004fcc000000000e */
[----:B------:R-:W0:Y:S04]  /*1180*/  MUFU.RSQ64H R15, R25 ;  /* 0x00000019000f7308 */ /* 0x000e280000001c00 */
[----:B------:R-:W-:-:S05]  /*1190*/  VIADD R14, R25, 0xfcb00000 ;  /* 0xfcb00000190e7836 */ /* 0x000fca0000000000 */
[----:B------:R-:W-:Y:S01]  /*11a0*/  ISETP.GE.U32.AND P0, PT, R14, 0x7ca00000, PT ;  /* 0x7ca000000e00780c */ /* 0x000fe20003f06070 */
[----:B0-----:R-:W-:-:S08]  /*11b0*/  DMUL R16, R14, R14 ;  /* 0x0000000e0e107228 */ /* 0x001fd00000000000 */
[----:B------:R-:W-:-:S08]  /*11c0*/  DFMA R16, R24, -R16, 1 ;  /* 0x3ff000001810742b */ /* 0x000fd00000000810 */
[----:B------:R-:W-:Y:S02]  /*11d0*/  DFMA R26, R16, R26, 0.5 ;  /* 0x3fe00000101a742b */ /* 0x000fe4000000001a */
[----:B------:R-:W-:-:S08]  /*11e0*/  DMUL R16, R14, R16 ;  /* 0x000000100e107228 */ /* 0x000fd00000000000 */
[----:B------:R-:W-:-:S08]  /*11f0*/  DFMA R26, R26, R16, R14 ;  /* 0x000000101a1a722b */ /* 0x000fd0000000000e */
[----:B------:R-:W-:Y:S02]  /*1200*/  DMUL R20, R24, R26 ;  /* 0x0000001a18147228 */ /* 0x000fe40000000000 */
[----:B------:R-:W-:Y:S02]  /*1210*/  VIADD R19, R27, 0xfff00000 ;  /* 0xfff000001b137836 */ /* 0x000fe40000000000 */
[----:B------:R-:W-:-:S04]  /*1220*/  IMAD.MOV.U32 R18, RZ, RZ, R26 ;  /* 0x000000ffff127224 */ /* 0x000fc800078e001a */
[----:B------:R-:W-:-:S08]  /*1230*/  DFMA R16, R20, -R20, R24 ;  /* 0x800000141410722b */ /* 0x000fd00000000018 */
[----:B------:R-:W-:Y:S01]  /*1240*/  DFMA R22, R16, R18, R20 ;  /* 0x000000121016722b */ /* 0x000fe20000000014 */
[----:B------:R-:W-:Y:S10]  /*1250*/  @!P0 BRA `(.L_x_43) ;  /* 0x0000000000248947 */ /* 0x000ff40003800000 */
[----:B------:R-:W-:Y:S01]  /*1260*/  IMAD.MOV.U32 R18, RZ, RZ, R26 ;  /* 0x000000ffff127224 */ /* 0x000fe200078e001a */
[----:B------:R-:W-:Y:S01]  /*1270*/  MOV R26, 0x12d0 ;  /* 0x000012d0001a7802 */ /* 0x000fe20000000f00 */
[----:B------:R-:W-:Y:S02]  /*1280*/  IMAD.MOV.U32 R15, RZ, RZ, R25 ;  /* 0x000000ffff0f7224 */ /* 0x000fe400078e0019 */
[----:B------:R-:W-:Y:S02]  /*1290*/  IMAD.MOV.U32 R22, RZ, RZ, R16 ;  /* 0x000000ffff167224 */ /* 0x000fe400078e0010 */
[----:B------:R-:W-:Y:S02]  /*12a0*/  IMAD.MOV.U32 R23, RZ, RZ, R17 ;  /* 0x000000ffff177224 */ /* 0x000fe400078e0011 */
[----:B------:R-:W-:-:S07]  /*12b0*/  IMAD.MOV.U32 R0, RZ, RZ, R20 ;  /* 0x000000ffff007224 */ /* 0x000fce00078e0014 */
[----:B------:R-:W-:Y:S05]  /*12c0*/  CALL.REL.NOINC `($__internal_1_$__cuda_sm20_dsqrt_rn_f64_mediumpath_v1) ;  /* 0x0000000c00bc7944 */ /* 0x000fea0003c00000 */
[----:B------:R-:W-:Y:S02]  /*12d0*/  IMAD.MOV.U32 R22, RZ, RZ, R24 ;  /* 0x000000ffff167224 */ /* 0x000fe400078e0018 */
[----:B------:R-:W-:-:S07]  /*12e0*/  IMAD.MOV.U32 R23, RZ, RZ, R25 ;  /* 0x000000ffff177224 */ /* 0x000fce00078e0019 */
.L_x_43:
[----:B------:R-:W-:Y:S05]  /*12f0*/  BSYNC.RECONVERGENT B0 ;  /* 0x0000000000007941 */ /* 0x000fea0003800200 */
.L_x_42:
[----:B------:R-:W-:Y:S01]  /*1300*/  SHF.R.U32.HI R0, RZ, 0x2, R7 ;  /* 0x00000002ff007819 */ /* 0x000fe20000011607 */
[----:B------:R-:W-:Y:S01]  /*1310*/  IMAD.MOV.U32 R16, RZ, RZ, 0x2f800000 ;  /* 0x2f800000ff107424 */ /* 0x000fe200078e00ff */
[----:B------:R-:W-:Y:S01]  /*1320*/  SHF.R.U32.HI R15, RZ, 0x2, R8 ;  /* 0x00000002ff0f7819 */ /* 0x000fe20000011608 */
[----:B------:R-:W-:Y:S01]  /*1330*/  IMAD.MOV.U32 R28, RZ, RZ, 0x0 ;  /* 0x00000000ff1c7424 */ /* 0x000fe200078e00ff */
[----:B------:R-:W-:Y:S01]  /*1340*/  LOP3.LUT R0, R0, R7, RZ, 0x3c, !PT ;  /* 0x0000000700007212 */ /* 0x000fe200078e3cff */
[----:B------:R-:W-:Y:S01]  /*1350*/  IMAD.SHL.U32 R7, R2, 0x10, RZ ;  /* 0x0000001002077824 */ /* 0x000fe200078e00ff */
[----:B------:R-:W-:Y:S01]  /*1360*/  LOP3.LUT R15, R15, R8, RZ, 0x3c, !PT ;  /* 0x000000080f0f7212 */ /* 0x000fe200078e3cff */
[----:B------:R-:W-:Y:S01]  /*1370*/  IMAD.MOV.U32 R29, RZ, RZ, 0x3fd80000 ;  /* 0x3fd80000ff1d7424 */ /* 0x000fe200078e00ff */
[----:B------:R-:W-:Y:S01]  /*1380*/  DSETP.GTU.AND P0, PT, R22, 1, PT ;  /* 0x3ff000001600742a */ /* 0x000fe20003f0c000 */
[----:B------:R-:W-:Y:S01]  /*1390*/  IMAD.SHL.U32 R11, R0, 0x2, RZ ;  /* 0x00000002000b7824 */ /* 0x000fe200078e00ff */
[----:B------:R-:W-:Y:S01]  /*13a0*/  BSSY.RECONVERGENT B0, `(.L_x_44) ;  /* 0x0000028000007945 */ /* 0x000fe20003800200 */
[----:B------:R-:W-:-:S03]  /*13b0*/  VIADD R20, R5, 0x1 ;  /* 0x0000000105147836 */ /* 0x000fc60000000000 */
[----:B------:R-:W-:-:S04]  /*13c0*/  LOP3.LUT R7, R0, R11, R7, 0x96, !PT ;  /* 0x0000000b00077212 */ /* 0x000fc800078e9607 */
[----:B------:R-:W-:Y:S01]  /*13d0*/  LOP3.LUT R8, R7, R2, RZ, 0x3c, !PT ;  /* 0x0000000207087212 */ /* 0x000fe200078e3cff */
[----:B------:R-:W-:-:S03]  /*13e0*/  IMAD.SHL.U32 R7, R15, 0x2, RZ ;  /* 0x000000020f077824 */ /* 0x000fc600078e00ff */
[----:B------:R-:W-:Y:S02]  /*13f0*/  @P0 IMAD.MOV R20, RZ, RZ, R5 ;  /* 0x000000ffff140224 */ /* 0x000fe400078e0205 */
[----:B------:R-:W-:-:S05]  /*1400*/  IMAD.SHL.U32 R0, R8, 0x10, RZ ;  /* 0x0000001008007824 */ /* 0x000fca00078e00ff */
[----:B------:R-:W-:-:S04]  /*1410*/  LOP3.LUT R7, R15, R7, R0, 0x96, !PT ;  /* 0x000000070f077212 */ /* 0x000fc800078e9600 */
        /* <DEDUP_REMOVED lines=8> */
[----:B------:R-:W1:Y:S01]  /*14a0*/  F2F.F64.F32 R26, R0 ;  /* 0x00000000001a7310 */ /* 0x000e620000201800 */
[----:B0-----:R-:W-:-:S08]  /*14b0*/  DMUL R14, R14, R14 ;  /* 0x0000000e0e0e7228 */ /* 0x001fd00000000000 */
[----:B-1----:R-:W-:-:S06]  /*14c0*/  DFMA R26, R26, R26, R14 ;  /* 0x0000001a1a1a722b */ /* 0x002fcc000000000e */
        /* <DEDUP_REMOVED lines=21> */
.L_x_45:
[----:B------:R-:W-:Y:S05]  /*1620*/  BSYNC.RECONVERGENT B0 ;  /* 0x0000000000007941 */ /* 0x000fea0003800200 */
.L_x_44:
[----:B------:R-:W-:Y:S01]  /*1630*/  SHF.R.U32.HI R0, RZ, 0x2, R9 ;  /* 0x00000002ff007819 */ /* 0x000fe20000011609 */
[----:B------:R-:W-:Y:S01]  /*1640*/  IMAD.SHL.U32 R5, R11, 0x10, RZ ;  /* 0x000000100b057824 */ /* 0x000fe200078e00ff */
[----:B------:R-:W-:Y:S01]  /*1650*/  DSETP.GTU.AND P0, PT, R24, 1, PT ;  /* 0x3ff000001800742a */ /* 0x000fe20003f0c000 */
[----:B------:R-:W-:Y:S01]  /*1660*/  IMAD.MOV.U32 R28, RZ, RZ, 0x0 ;  /* 0x00000000ff1c7424 */ /* 0x000fe200078e00ff */
[----:B------:R-:W-:Y:S01]  /*1670*/  LOP3.LUT R0, R0, R9, RZ, 0x3c, !PT ;  /* 0x0000000900007212 */ /* 0x000fe200078e3cff */
[----:B------:R-:W-:Y:S01]  /*1680*/  IMAD.MOV.U32 R29, RZ, RZ, 0x3fd80000 ;  /* 0x3fd80000ff1d7424 */ /* 0x000fe200078e00ff */
[----:B------:R-:W-:Y:S01]  /*1690*/  SHF.R.U32.HI R9, RZ, 0x2, R6 ;  /* 0x00000002ff097819 */ /* 0x000fe20000011606 */
[----:B------:R-:W-:Y:S02]  /*16a0*/  BSSY.RECONVERGENT B0, `(.L_x_46) ;  /* 0x000002b000007945 */ /* 0x000fe40003800200 */
[----:B------:R-:W-:Y:S01]  /*16b0*/  IMAD.SHL.U32 R7, R0, 0x2, RZ ;  /* 0x0000000200077824 */ /* 0x000fe200078e00ff */
[----:B------:R-:W-:-:S04]  /*16c0*/  LOP3.LUT R9, R9, R6, RZ, 0x3c, !PT ;  /* 0x0000000609097212 */ /* 0x000fc800078e3cff */
[----:B------:R-:W-:Y:S01]  /*16d0*/  LOP3.LUT R0, R0, R7, R5, 0x96, !PT ;  /* 0x0000000700007212 */ /* 0x000fe200078e9605 */
[----:B------:R-:W-:-:S03]  /*16e0*/  IMAD.SHL.U32 R5, R9, 0x2, RZ ;  /* 0x0000000209057824 */ /* 0x000fc600078e00ff */
[----:B------:R-:W-:-:S05]  /*16f0*/  LOP3.LUT R6, R0, R11, RZ, 0x3c, !PT ;  /* 0x0000000b00067212 */ /* 0x000fca00078e3cff */
[----:B------:R-:W-:-:S05]  /*1700*/  IMAD.SHL.U32 R0, R6, 0x10, RZ ;  /* 0x0000001006007824 */ /* 0x000fca00078e00ff */
[----:B------:R-:W-:Y:S01]  /*1710*/  LOP3.LUT R5, R9, R5, R0, 0x96, !PT ;  /* 0x0000000509057212 */ /* 0x000fe200078e9600 */
[----:B------:R-:W-:-:S03]  /*1720*/  IMAD.MOV.U32 R9, RZ, RZ, 0x2f800000 ;  /* 0x2f800000ff097424 */ /* 0x000fc600078e00ff */
[----:B------:R-:W-:-:S04]  /*1730*/  LOP3.LUT R7, R5, R6, RZ, 0x3c, !PT ;  /* 0x0000000605077212 */ /* 0x000fc800078e3cff */
[----:B------:R-:W-:-:S04]  /*1740*/  IADD3 R0, PT, PT, R3, 0x212e9e, R7 ;  /* 0x00212e9e03007810 */ /* 0x000fc80007ffe007 */
[----:B------:R-:W-:Y:S02]  /*1750*/  I2FP.F32.U32 R5, R0 ;  /* 0x0000000000057245 */ /* 0x000fe40000201000 */
[----:B------:R-:W-:-:S03]  /*1760*/  IADD3 R0, PT, PT, R3, 0x1ba6d9, R6 ;  /* 0x001ba6d903007810 */ /* 0x000fc60007ffe006 */
[----:B------:R-:W-:Y:S01]  /*1770*/  FFMA R5, R5, R9, 1.1641532182693481445e-10 ;  /* 0x2f00000005057423 */ /* 0x000fe20000000009 */
[----:B------:R-:W-:-:S03]  /*1780*/  I2FP.F32.U32 R0, R0 ;  /* 0x0000000000007245 */ /* 0x000fc60000201000 */
[----:B------:R0:W1:Y:S02]  /*1790*/  F2F.F64.F32 R14, R5 ;  /* 0x00000005000e7310 */ /* 0x0000640000201800 */
[----:B------:R-:W-:-:S06]  /*17a0*/  FFMA R0, R0, R9, 1.1641532182693481445e-10 ;  /* 0x2f00000000007423 */ /* 0x000fcc0000000009 */
[----:B------:R-:W2:Y:S01]  /*17b0*/  F2F.F64.F32 R26, R0 ;  /* 0x00000000001a7310 */ /* 0x000ea20000201800 */
[----:B0-----:R-:W-:Y:S02]  /*17c0*/  VIADD R5, R20, 0x1 ;  /* 0x0000000114057836 */ /* 0x001fe40000000000 */
[----:B------:R-:W-:Y:S01]  /*17d0*/  @P0 IMAD.MOV R5, RZ, RZ, R20 ;  /* 0x000000ffff050224 */ /* 0x000fe200078e0214 */
[----:B-1----:R-:W-:-:S08]  /*17e0*/  DMUL R14, R14, R14 ;  /* 0x0000000e0e0e7228 */ /* 0x002fd00000000000 */
        /* <DEDUP_REMOVED lines=22> */
.L_x_47:
[----:B------:R-:W-:Y:S05]  /*1950*/  BSYNC.RECONVERGENT B0 ;  /* 0x0000000000007941 */ /* 0x000fea0003800200 */
.L_x_46:
[----:B------:R-:W-:Y:S01]  /*1960*/  SHF.R.U32.HI R9, RZ, 0x2, R2 ;  /* 0x00000002ff097819 */ /* 0x000fe20000011602 */
[----:B------:R-:W-:Y:S01]  /*1970*/  IMAD.SHL.U32 R0, R7, 0x10, RZ ;  /* 0x0000001007007824 */ /* 0x000fe200078e00ff */
[----:B------:R-:W-:Y:S01]  /*1980*/  SHF.R.U32.HI R15, RZ, 0x2, R8 ;  /* 0x00000002ff0f7819 */ /* 0x000fe20000011608 */
[----:B------:R-:W-:Y:S01]  /*1990*/  IMAD.MOV.U32 R26, RZ, RZ, 0x0 ;  /* 0x00000000ff1a7424 */ /* 0x000fe200078e00ff */
[----:B------:R-:W-:Y:S01]  /*19a0*/  LOP3.LUT R9, R9, R2, RZ, 0x3c, !PT ;  /* 0x0000000209097212 */ /* 0x000fe200078e3cff */
[----:B------:R-:W-:Y:S01]  /*19b0*/  IMAD.MOV.U32 R27, RZ, RZ, 0x3fd80000 ;  /* 0x3fd80000ff1b7424 */ /* 0x000fe200078e00ff */
[----:B------:R-:W-:Y:S01]  /*19c0*/  LOP3.LUT R15, R15, R8, RZ, 0x3c, !PT ;  /* 0x000000080f0f7212 */ /* 0x000fe200078e3cff */
[----:B------:R-:W-:Y:S01]  /*19d0*/  DSETP.GTU.AND P0, PT, R24, 1, PT ;  /* 0x3ff000001800742a */ /* 0x000fe20003f0c000 */
[----:B------:R-:W-:Y:S01]  /*19e0*/  BSSY.RECONVERGENT B0, `(.L_x_48) ;  /* 0x0000029000007945 */ /* 0x000fe20003800200 */
[----:B------:R-:W-:-:S05]  /*19f0*/  IMAD.SHL.U32 R2, R9, 0x2, RZ ;  /* 0x0000000209027824 */ /* 0x000fca00078e00ff */
[----:B------:R-:W-:Y:S01]  /*1a00*/  LOP3.LUT R0, R9, R2, R0, 0x96, !PT ;  /* 0x0000000209007212 */ /* 0x000fe200078e9600 */
[----:B------:R-:W-:-:S03]  /*1a10*/  IMAD.SHL.U32 R2, R15, 0x2, RZ ;  /* 0x000000020f027824 */ /* 0x000fc600078e00ff */
[----:B------:R-:W-:-:S04]  /*1a20*/  LOP3.LUT R8, R0, R7, RZ, 0x3c, !PT ;  /* 0x0000000700087212 */ /* 0x000fc800078e3cff */
[----:B------:R-:W-:Y:S01]  /*1a30*/  IADD3 R3, PT, PT, R3, 0x26b663, R8 ;  /* 0x0026b66303037810 */ /* 0x000fe20007ffe008 */
[----:B------:R-:W-:-:S05]  /*1a40*/  IMAD.SHL.U32 R0, R8, 0x10, RZ ;  /* 0x0000001008007824 */ /* 0x000fca00078e00ff */
[----:B------:R-:W-:Y:S01]  /*1a50*/  LOP3.LUT R9, R15, R2, R0, 0x96, !PT ;  /* 0x000000020f097212 */ /* 0x000fe200078e9600 */
[----:B------:R-:W-:-:S03]  /*1a60*/  IMAD.MOV.U32 R15, RZ, RZ, 0x2f800000 ;  /* 0x2f800000ff0f7424 */ /* 0x000fc600078e00ff */
[----:B------:R-:W-:-:S05]  /*1a70*/  LOP3.LUT R9, R9, R8, RZ, 0x3c, !PT ;  /* 0x0000000809097212 */ /* 0x000fca00078e3cff */
[----:B------:R-:W-:-:S05]  /*1a80*/  IMAD.IADD R0, R4, 0x1, R9 ;  /* 0x0000000104007824 */ /* 0x000fca00078e0209 */
[----:B------:R-:W-:-:S05]  /*1a90*/  I2FP.F32.U32 R0, R0 ;  /* 0x0000000000007245 */ /* 0x000fca0000201000 */
        /* <DEDUP_REMOVED lines=14> */
[----:B------:R-:W-:Y:S01]  /*1b80*/  DFMA R26, R26, R2, R14 ;  /* 0x000000021a1a722b */ /* 0x000fe2000000000e */
[----:B------:R-:W-:Y:S02]  /*1b90*/  VIADD R2, R5, 0x1 ;  /* 0x0000000105027836 */ /* 0x000fe40000000000 */
[----:B------:R-:W-:-:S05]  /*1ba0*/  @P0 IMAD.MOV R2, RZ, RZ, R5 ;  /* 0x000000ffff020224 */ /* 0x000fca00078e0205 */
        /* <DEDUP_REMOVED lines=10> */
[----:B------:R-:W-:-:S07]  /*1c50*/  IMAD.MOV.U32 R0, RZ, RZ, R20 ;  /* 0x000000ffff007224 */ /* 0x000fce00078e0014 */
[----:B------:R-:W-:Y:S05]  /*1c60*/  CALL.REL.NOINC `($__internal_1_$__cuda_sm20_dsqrt_rn_f64_mediumpath_v1) ;  /* 0x0000000400547944 */ /* 0x000fea0003c00000 */
.L_x_49:
[----:B------:R-:W-:Y:S05]  /*1c70*/  BSYNC.RECONVERGENT B0 ;  /* 0x0000000000007941 */ /* 0x000fea0003800200 */
.L_x_48:
[----:B------:R-:W-:Y:S01]  /*1c80*/  DSETP.GTU.AND P0, PT, R24, 1, PT ;  /* 0x3ff000001800742a */ /* 0x000fe20003f0c000 */
[----:B------:R-:W-:Y:S02]  /*1c90*/  VIADD R5, R2, 0x1 ;  /* 0x0000000102057836 */ /* 0x000fe40000000000 */
[----:B------:R-:W-:-:S11]  /*1ca0*/  VIADD R0, R4, 0x2c3e28 ;  /* 0x002c3e2804007836 */ /* 0x000fd60000000000 */
[----:B------:R-:W-:Y:S01]  /*1cb0*/  @P0 IMAD.MOV R5, RZ, RZ, R2 ;  /* 0x000000ffff050224 */ /* 0x000fe200078e0202 */
[----:B------:R-:W-:Y:S06]  /*1cc0*/  BRA.U UP0, `(.L_x_50) ;  /* 0xfffffff100b47547 */ /* 0x000fec000b83ffff */
.L_x_41:
[----:B------:R-:W-:-:S09]  /*1cd0*/  UISETP.NE.AND UP0, UPT, UR4, URZ, UPT ;  /* 0x000000ff0400728c */ /* 0x000fd2000bf05270 */
[----:B------:R-:W-:Y:S05]  /*1ce0*/  BRA.U !UP0, `(.L_x_51) ;  /* 0x0000000108fc7547 */ /* 0x000fea000b800000 */
[----:B------:R-:W-:Y:S01]  /*1cf0*/  VIADD R2, R4, 0xb0f8a ;  /* 0x000b0f8a04027836 */ /* 0x000fe20000000000 */
[----:B------:R-:W-:-:S12]  /*1d00*/  UIADD3 UR4, UPT, UPT, -UR4, URZ, URZ ;  /* 0x000000ff04047290 */ /* 0x000fd8000fffe1ff */
.L_x_54:
[----:B------:R-:W-:Y:S01]  /*1d10*/  SHF.R.U32.HI R0, RZ, 0x2, R11 ;  /* 0x00000002ff007819 */ /* 0x000fe2000001160b */
[----:B------:R-:W-:Y:S01]  /*1d20*/  IMAD.SHL.U32 R3, R9, 0x10, RZ ;  /* 0x0000001009037824 */ /* 0x000fe200078e00ff */
[----:B------:R-:W-:Y:S01]  /*1d30*/  BSSY.RECONVERGENT B0, `(.L_x_52) ;  /* 0x0000032000007945 */ /* 0x000fe20003800200 */
[----:B------:R-:W-:Y:S01]  /*1d40*/  IMAD.MOV.U32 R26, RZ, RZ, 0x0 ;  /* 0x00000000ff1a7424 */ /* 0x000fe200078e00ff */
[----:B------:R-:W-:Y:S01]  /*1d50*/  LOP3.LUT R0, R0, R11, RZ, 0x3c, !PT ;  /* 0x0000000b00007212 */ /* 0x000fe200078e3cff */
[----:B------:R-:W-:Y:S01]  /*1d60*/  IMAD.MOV.U32 R27, RZ, RZ, 0x3fd80000 ;  /* 0x3fd80000ff1b7424 */ /* 0x000fe200078e00ff */
[----:B01----:R-:W-:-:S03]  /*1d70*/  SHF.R.U32.HI R11, RZ, 0x2, R6 ;  /* 0x00000002ff0b7819 */ /* 0x003fc60000011606 */
[----:B------:R-:W-:Y:S01]  /*1d80*/  IMAD.SHL.U32 R4, R0, 0x2, RZ ;  /* 0x0000000200047824 */ /* 0x000fe200078e00ff */
[----:B------:R-:W-:Y:S01]  /*1d90*/  LOP3.LUT R11, R11, R6, RZ, 0x3c, !PT ;  /* 0x000000060b0b7212 */ /* 0x000fe200078e3cff */
[----:B------:R-:W-:-:S03]  /*1da0*/  IMAD.MOV.U32 R6, RZ, RZ, R8 ;  /* 0x000000ffff067224 */ /* 0x000fc600078e0008 */
[----:B------:R-:W-:-:S04]  /*1db0*/  LOP3.LUT R4, R0, R4, R3, 0x96, !PT ;  /* 0x0000000400047212 */ /* 0x000fc800078e9603 */
[----:B------:R-:W-:Y:S01]  /*1dc0*/  LOP3.LUT R3, R4, R9, RZ, 0x3c, !PT ;  /* 0x0000000904037212 */ /* 0x000fe200078e3cff */
[----:B------:R-:W-:-:S04]  /*1dd0*/  IMAD.SHL.U32 R4, R11, 0x2, RZ ;  /* 0x000000020b047824 */ /* 0x000fc800078e00ff */
[----:B------:R-:W-:Y:S02]  /*1de0*/  IMAD.SHL.U32 R0, R3, 0x10, RZ ;  /* 0x0000001003007824 */ /* 0x000fe400078e00ff */
[----:B------:R-:W-:-:S03]  /*1df0*/  IMAD.MOV.U32 R8, RZ, RZ, R3 ;  /* 0x000000ffff087224 */ /* 0x000fc600078e0003 */
[----:B------:R-:W-:Y:S01]  /*1e00*/  LOP3.LUT R0, R11, R4, R0, 0x96, !PT ;  /* 0x000000040b007212 */ /* 0x000fe200078e9600 */
[----:B------:R-:W-:-:S03]  /*1e10*/  IMAD.MOV.U32 R11, RZ, RZ, 0x2f800000 ;  /* 0x2f800000ff0b7424 */ /* 0x000fc600078e00ff */
[----:B------:R-:W-:-:S05]  /*1e20*/  LOP3.LUT R29, R0, R3, RZ, 0x3c, !PT ;  /* 0x00000003001d7212 */ /* 0x000fca00078e3cff */
[----:B------:R-:W-:-:S05]  /*1e30*/  IMAD.IADD R0, R29, 0x1, R2 ;  /* 0x000000011d007824 */ /* 0x000fca00078e0202 */
[----:B------:R-:W-:Y:S02]  /*1e40*/  I2FP.F32.U32 R4, R0 ;  /* 0x0000000000047245 */ /* 0x000fe40000201000 */
[----:B------:R-:W-:-:S03]  /*1e50*/  IADD3 R0, PT, PT, R2, -0x587c5, R3 ;  /* 0xfffa783b02007810 */ /* 0x000fc60007ffe003 */
[----:B------:R-:W-:Y:S01]  /*1e60*/  FFMA R4, R4, R11, 1.1641532182693481445e-10 ;  /* 0x2f00000004047423 */ /* 0x000fe2000000000b */
[----:B------:R-:W-:-:S03]  /*1e70*/  I2FP.F32.U32 R0, R0 ;  /* 0x0000000000007245 */ /* 0x000fc60000201000 */
[----:B------:R-:W0:Y:S02]  /*1e80*/  F2F.F64.F32 R14, R4 ;  /* 0x00000004000e7310 */ /* 0x000e240000201800 */
[----:B------:R-:W-:Y:S01]  /*1e90*/  FFMA R0, R0, R11, 1.1641532182693481445e-10 ;  /* 0x2f00000000007423 */ /* 0x000fe2000000000b */
[----:B------:R-:W-:Y:S02]  /*1ea0*/  IMAD.MOV.U32 R11, RZ, RZ, R7 ;  /* 0x000000ffff0b7224 */ /* 0x000fe400078e0007 */
[----:B------:R-:W-:Y:S02]  /*1eb0*/  IMAD.MOV.U32 R7, RZ, RZ, R9 ;  /* 0x000000ffff077224 */ /* 0x000fe400078e0009 */
[----:B------:R-:W-:Y:S01]  /*1ec0*/  IMAD.MOV.U32 R9, RZ, RZ, R29 ;  /* 0x000000ffff097224 */ /* 0x000fe200078e001d */
        /* <DEDUP_REMOVED lines=20> */
[----:B------:R-:W-:-:S07]  /*2010*/  IMAD.MOV.U32 R0, RZ, RZ, R20 ;  /* 0x000000ffff007224 */ /* 0x000fce00078e0014 */
[----:B------:R-:W-:Y:S05]  /*2020*/  CALL.REL.NOINC `($__internal_1_$__cuda_sm20_dsqrt_rn_f64_mediumpath_v1) ;  /* 0x0000000000647944 */ /* 0x000fea0003c00000 */
[----:B------:R-:W-:Y:S02]  /*2030*/  IMAD.MOV.U32 R16, RZ, RZ, R24 ;  /* 0x000000ffff107224 */ /* 0x000fe400078e0018 */
[----:B------:R-:W-:-:S07]  /*2040*/  IMAD.MOV.U32 R17, RZ, RZ, R25 ;  /* 0x000000ffff117224 */ /* 0x000fce00078e0019 */
.L_x_53:
[----:B------:R-:W-:Y:S05]  /*2050*/  BSYNC.RECONVERGENT B0 ;  /* 0x0000000000007941 */ /* 0x000fea0003800200 */
.L_x_52:
[----:B------:R-:W-:Y:S01]  /*2060*/  DSETP.GTU.AND P0, PT, R16, 1, PT ;  /* 0x3ff000001000742a */ /* 0x000fe20003f0c000 */
[----:B------:R-:W-:Y:S01]  /*2070*/  UIADD3 UR4, UPT, UPT, UR4, 0x1, URZ ;  /* 0x0000000104047890 */ /* 0x000fe2000fffe0ff */
[----:B------:R-:W-:Y:S02]  /*2080*/  VIADD R0, R5, 0x1 ;  /* 0x0000000105007836 */ /* 0x000fe40000000000 */
[----:B------:R-:W-:Y:S01]  /*2090*/  VIADD R2, R2, 0xb0f8a ;  /* 0x000b0f8a02027836 */ /* 0x000fe20000000000 */
[----:B------:R-:W-:-:S09]  /*20a0*/  UISETP.NE.AND UP0, UPT, UR4, URZ, UPT ;  /* 0x000000ff0400728c */ /* 0x000fd2000bf05270 */
[----:B------:R-:W-:-:S04]  /*20b0*/  @P0 IMAD.MOV R0, RZ, RZ, R5 ;  /* 0x000000ffff000224 */ /* 0x000fc800078e0205 */
[----:B------:R-:W-:Y:S01]  /*20c0*/  IMAD.MOV.U32 R5, RZ, RZ, R0 ;  /* 0x000000ffff057224 */ /* 0x000fe200078e0000 */
[----:B------:R-:W-:Y:S06]  /*20d0*/  BRA.U UP0, `(.L_x_54) ;  /* 0xfffffffd000c7547 */ /* 0x000fec000b83ffff */
.L_x_51:
[----:B------:R-:W0:Y:S01]  /*20e0*/  LDC R3, c[0x0][0x390] ;  /* 0x0000e400ff037b82 */ /* 0x000e220000000800 */
[----:B------:R2:W-:Y:S04]  /*20f0*/  STG.E.64 desc[UR6][R12.64+0x8], R6 ;  /* 0x000008060c007986 */ /* 0x0005e8000c101b06 */
[----:B------:R2:W-:Y:S01]  /*2100*/  STG.E.64 desc[UR6][R12.64+0x10], R8 ;  /* 0x000010080c007986 */ /* 0x0005e2000c101b06 */
[----:B0-----:R-:W-:-:S05]  /*2110*/  IMAD R10, R3, 0xb0f8a, R10 ;  /* 0x000b0f8a030a7824 */ /* 0x001fca00078e020a */
[----:B------:R2:W-:Y:S02]  /*2120*/  STG.E.64 desc[UR6][R12.64], R10 ;  /* 0x0000000a0c007986 */ /* 0x0005e4000c101b06 */
.L_x_40:
[----:B------:R-:W3:Y:S01]  /*2130*/  S2R R0, SR_LANEID ;  /* 0x0000000000007919 */ /* 0x000ee20000000000 */
[----:B------:R-:W0:Y:S08]  /*2140*/  REDUX.SUM UR5, R5 ;  /* 0x00000000050573c4 */ /* 0x000e30000000c000 */
[----:B------:R-:W4:Y:S01]  /*2150*/  LDC.64 R2, c[0x0][0x388] ;  /* 0x0000e200ff027b82 */ /* 0x000f220000000a00 */
[----:B------:R-:W-:-:S02]  /*2160*/  VOTEU.ANY UR4, UPT, PT ;  /* 0x0000000000047886 */ /* 0x000fc400038e0100 */
[----:B------:R-:W-:Y:S01]  /*2170*/  UFLO.U32 UR4, UR4 ;  /* 0x00000004000472bd */ /* 0x000fe200080e0000 */
[----:B012---:R-:W-:-:S05]  /*2180*/  IMAD.U32 R7, RZ, RZ, UR5 ;  /* 0x00000005ff077e24 */ /* 0x007fca000f8e00ff */
[----:B---3--:R-:W-:-:S13]  /*2190*/  ISETP.EQ.U32.AND P0, PT, R0, UR4, PT ;  /* 0x0000000400007c0c */ /* 0x008fda000bf02070 */
[----:B----4-:R-:W-:Y:S01]  /*21a0*/  @P0 REDG.E.ADD.STRONG.GPU desc[UR6][R2.64], R7 ;  /* 0x000000070200098e */ /* 0x010fe2000c12e106 */
[----:B------:R-:W-:Y:S05]  /*21b0*/  EXIT ;  /* 0x000000000000794d */ /* 0x000fea0003800000 */
        .weak           $__internal_1_$__cuda_sm20_dsqrt_rn_f64_mediumpath_v1
        .type           $__internal_1_$__cuda_sm20_dsqrt_rn_f64_mediumpath_v1,@function
        .size           $__internal_1_$__cuda_sm20_dsqrt_rn_f64_mediumpath_v1,(.L_x_61 - $__internal_1_$__cuda_sm20_dsqrt_rn_f64_mediumpath_v1)
$__internal_1_$__cuda_sm20_dsqrt_rn_f64_mediumpath_v1:
[----:B------:R-:W-:Y:S01]  /*21c0*/  ISETP.GE.U32.AND P0, PT, R14, -0x3400000, PT ;  /* 0xfcc000000e00780c */ /* 0x000fe20003f06070 */
[----:B------:R-:W-:Y:S01]  /*21d0*/  BSSY.RECONVERGENT B1, `(.L_x_55) ;  /* 0x0000028000017945 */ /* 0x000fe20003800200 */
[----:B------:R-:W-:Y:S02]  /*21e0*/  IMAD.MOV.U32 R16, RZ, RZ, R22 ;  /* 0x000000ffff107224 */ /* 0x000fe400078e0016 */
[----:B------:R-:W-:Y:S02]  /*21f0*/  IMAD.MOV.U32 R17, RZ, RZ, R23 ;  /* 0x000000ffff117224 */ /* 0x000fe400078e0017 */
[----:B------:R-:W-:Y:S02]  /*2200*/  IMAD.MOV.U32 R14, RZ, RZ, R24 ;  /* 0x000000ffff0e7224 */ /* 0x000fe400078e0018 */
[----:B------:R-:W-:Y:S02]  /*2210*/  IMAD.MOV.U32 R22, RZ, RZ, R0 ;  /* 0x000000ffff167224 */ /* 0x000fe400078e0000 */
[----:B------:R-:W-:-:S03]  /*2220*/  IMAD.MOV.U32 R23, RZ, RZ, R21 ;  /* 0x000000ffff177224 */ /* 0x000fc600078e0015 */
[----:B------:R-:W-:Y:S05]  /*2230*/  @!P0 BRA `(.L_x_56) ;  /* 0x0000000000208947 */ /* 0x000fea0003800000 */
[----:B------:R-:W-:-:S10]  /*2240*/  DFMA.RM R18, R16, R18, R22 ;  /* 0x000000121012722b */ /* 0x000fd40000004016 */
[----:B------:R-:W-:-:S05]  /*2250*/  IADD3 R16, P0, PT, R18, 0x1, RZ ;  /* 0x0000000112107810 */ /* 0x000fca0007f1e0ff */
[----:B------:R-:W-:-:S06]  /*2260*/  IMAD.X R17, RZ, RZ, R19, P0 ;  /* 0x000000ffff117224 */ /* 0x000fcc00000e0613 */
[----:B------:R-:W-:-:S08]  /*2270*/  DFMA.RP R14, -R18, R16, R14 ;  /* 0x00000010120e722b */ /* 0x000fd0000000810e */
[----:B------:R-:W-:-:S06]  /*2280*/  DSETP.GT.AND P0, PT, R14, RZ, PT ;  /* 0x000000ff0e00722a */ /* 0x000fcc0003f04000 */
[----:B------:R-:W-:Y:S02]  /*2290*/  FSEL R16, R16, R18, P0 ;  /* 0x0000001210107208 */ /* 0x000fe40000000000 */
[----:B------:R-:W-:Y:S01]  /*22a0*/  FSEL R17, R17, R19, P0 ;  /* 0x0000001311117208 */ /* 0x000fe20000000000 */
[----:B------:R-:W-:Y:S06]  /*22b0*/  BRA `(.L_x_57) ;  /* 0x0000000000647947 */ /* 0x000fec0003800000 */
.L_x_56:
[----:B------:R-:W-:-:S14]  /*22c0*/  DSETP.NE.AND P0, PT, R14, RZ, PT ;  /* 0x000000ff0e00722a */ /* 0x000fdc0003f05000 */
[----:B------:R-:W-:Y:S05]  /*22d0*/  @!P0 BRA `(.L_x_58) ;  /* 0x0000000000588947 */ /* 0x000fea0003800000 */
[----:B------:R-:W-:-:S13]  /*22e0*/  ISETP.GE.AND P0, PT, R15, RZ, PT ;  /* 0x000000ff0f00720c */ /* 0x000fda0003f06270 */
[----:B------:R-:W-:Y:S02]  /*22f0*/  @!P0 IMAD.MOV.U32 R16, RZ, RZ, 0x0 ;  /* 0x00000000ff108424 */ /* 0x000fe400078e00ff */
[----:B------:R-:W-:Y:S01]  /*2300*/  @!P0 IMAD.MOV.U32 R17, RZ, RZ, -0x80000 ;  /* 0xfff80000ff118424 */ /* 0x000fe200078e00ff */
[----:B------:R-:W-:Y:S06]  /*2310*/  @!P0 BRA `(.L_x_57) ;  /* 0x00000000004c8947 */ /* 0x000fec0003800000 */
[----:B------:R-:W-:-:S13]  /*2320*/  ISETP.GT.AND P0, PT, R15, 0x7fefffff, PT ;  /* 0x7fefffff0f00780c */ /* 0x000fda0003f04270 */
[----:B------:R-:W-:Y:S05]  /*2330*/  @P0 BRA `(.L_x_58) ;  /* 0x0000000000400947 */ /* 0x000fea0003800000 */
[----:B------:R-:W-:Y:S01]  /*2340*/  DMUL R22, R14, 8.11296384146066816958e+31 ;  /* 0x469000000e167828 */ /* 0x000fe20000000000 */
[----:B------:R-:W-:Y:S02]  /*2350*/  IMAD.MOV.U32 R18, RZ, RZ, RZ ;  /* 0x000000ffff127224 */ /* 0x000fe400078e00ff */
[----:B------:R-:W-:Y:S02]  /*2360*/  IMAD.MOV.U32 R14, RZ, RZ, 0x0 ;  /* 0x00000000ff0e7424 */ /* 0x000fe400078e00ff */
[----:B------:R-:W-:Y:S01]  /*2370*/  IMAD.MOV.U32 R15, RZ, RZ, 0x3fd80000 ;  /* 0x3fd80000ff0f7424 */ /* 0x000fe200078e00ff */
[----:B------:R-:W0:Y:S02]  /*2380*/  MUFU.RSQ64H R19, R23 ;  /* 0x0000001700137308 */ /* 0x000e240000001c00 */
[----:B0-----:R-:W-:-:S08]  /*2390*/  DMUL R16, R18, R18 ;  /* 0x0000001212107228 */ /* 0x001fd00000000000 */
[----:B------:R-:W-:-:S08]  /*23a0*/  DFMA R16, R22, -R16, 1 ;  /* 0x3ff000001610742b */ /* 0x000fd00000000810 */
[----:B------:R-:W-:Y:S02]  /*23b0*/  DFMA R14, R16, R14, 0.5 ;  /* 0x3fe00000100e742b */ /* 0x000fe4000000000e */
[----:B------:R-:W-:-:S08]  /*23c0*/  DMUL R16, R18, R16 ;  /* 0x0000001012107228 */ /* 0x000fd00000000000 */
[----:B------:R-:W-:-:S08]  /*23d0*/  DFMA R16, R14, R16, R18 ;  /* 0x000000100e10722b */ /* 0x000fd00000000012 */
[----:B------:R-:W-:Y:S02]  /*23e0*/  DMUL R14, R22, R16 ;  /* 0x00000010160e7228 */ /* 0x000fe40000000000 */
[----:B------:R-:W-:-:S06]  /*23f0*/  VIADD R17, R17, 0xfff00000 ;  /* 0xfff0000011117836 */ /* 0x000fcc0000000000 */
[----:B------:R-:W-:-:S08]  /*2400*/  DFMA R18, R14, -R14, R22 ;  /* 0x8000000e0e12722b */ /* 0x000fd00000000016 */
[----:B------:R-:W-:-:S10]  /*2410*/  DFMA R16, R16, R18, R14 ;  /* 0x000000121010722b */ /* 0x000fd4000000000e */
[----:B------:R-:W-:Y:S01]  /*2420*/  VIADD R17, R17, 0xfcb00000 ;  /* 0xfcb0000011117836 */ /* 0x000fe20000000000 */
[----:B------:R-:W-:Y:S06]  /*2430*/  BRA `(.L_x_57) ;  /* 0x0000000000047947 */ /* 0x000fec0003800000 */
.L_x_58:
[----:B------:R-:W-:-:S11]  /*2440*/  DADD R16, R14, R14 ;  /* 0x000000000e107229 */ /* 0x000fd6000000000e */
.L_x_57:
[----:B------:R-:W-:Y:S05]  /*2450*/  BSYNC.RECONVERGENT B1 ;  /* 0x0000000000017941 */ /* 0x000fea0003800200 */
.L_x_55:
[----:B------:R-:W-:Y:S02]  /*2460*/  IMAD.MOV.U32 R27, RZ, RZ, 0x0 ;  /* 0x00000000ff1b7424 */ /* 0x000fe400078e00ff */
[----:B------:R-:W-:Y:S02]  /*2470*/  IMAD.MOV.U32 R24, RZ, RZ, R16 ;  /* 0x000000ffff187224 */ /* 0x000fe400078e0010 */
[----:B------:R-:W-:Y:S01]  /*2480*/  IMAD.MOV.U32 R25, RZ, RZ, R17 ;  /* 0x000000ffff197224 */ /* 0x000fe200078e0011 */
[----:B------:R-:W-:Y:S06]  /*2490*/  RET.REL.NODEC R26 `(_Z9pi_kernelP17curandStateXORWOWPii) ;  /* 0xffffffd81ad87950 */ /* 0x000fec0003c3ffff */
.L_x_59:
        /* <DEDUP_REMOVED lines=14> */
.L_x_61:


//--------------------- .nv.global.init           --------------------------
	.section	.nv.global.init,"aw",@progbits
	.align	4
.nv.global.init:
	.type		mrg32k3aM1SubSeq,@object
	.size		mrg32k3aM1SubSeq,(mrg32k3aM2SubSeq - mrg32k3aM1SubSeq)
mrg32k3aM1SubSeq:
        /*0000*/ 	.byte	0x0b, 0xcc, 0xee, 0x04, 0x73, 0x29, 0x8b, 0x6f, 0xf6, 0x53, 0x03, 0xf6, 0x23, 0xf6, 0xea, 0xda
        /* <DEDUP_REMOVED lines=125> */
	.type		mrg32k3aM2SubSeq,@object
	.size		mrg32k3aM2SubSeq,(mrg32k3aM1 - mrg32k3aM2SubSeq)
mrg32k3aM2SubSeq:
        /* <DEDUP_REMOVED lines=126> */
	.type		mrg32k3aM1,@object
	.size		mrg32k3aM1,(mrg32k3aM1Seq - mrg32k3aM1)
mrg32k3aM1:
        /* <DEDUP_REMOVED lines=144> */
	.type		mrg32k3aM1Seq,@object
	.size		mrg32k3aM1Seq,(mrg32k3aM2 - mrg32k3aM1Seq)
mrg32k3aM1Seq:
        /* <DEDUP_REMOVED lines=144> */
	.type		mrg32k3aM2,@object
	.size		mrg32k3aM2,(mrg32k3aM2Seq - mrg32k3aM2)
mrg32k3aM2:
        /* <DEDUP_REMOVED lines=144> */
	.type		mrg32k3aM2Seq,@object
	.size		mrg32k3aM2Seq,(precalc_xorwow_matrix - mrg32k3aM2Seq)
mrg32k3aM2Seq:
        /* <DEDUP_REMOVED lines=144> */
	.type		precalc_xorwow_matrix,@object
	.size		precalc_xorwow_matrix,(precalc_xorwow_offset_matrix - precalc_xorwow_matrix)
precalc_xorwow_matrix:
        /* <DEDUP_REMOVED lines=6400> */
	.type		precalc_xorwow_offset_matrix,@object
	.size		precalc_xorwow_offset_matrix,(.L_1 - precalc_xorwow_offset_matrix)
precalc_xorwow_offset_matrix:
        /* <DEDUP_REMOVED lines=6400> */
.L_1:


//--------------------- .nv.shared.reserved.0     --------------------------
	.section	.nv.shared.reserved.0,"aw",@nobits
	.weak		__nv_reservedSMEM_offset_0_alias
	.size		__nv_reservedSMEM_offset_0_alias, 0, 64
	.other		__nv_reservedSMEM_offset_0_alias,@"STO_CUDA_RESERVED_SHARED STV_DEFAULT"
__nv_reservedSMEM_offset_0_alias:
	.zero		0
	.zero		64


//--------------------- .nv.constant0._Z21pi_kernel_single_precP17curandStateXORWOWPii --------------------------
	.section	.nv.constant0._Z21pi_kernel_single_precP17curandStateXORWOWPii,"a",@progbits
	.sectionflags	@""
	.align	4
.nv.constant0._Z21pi_kernel_single_precP17curandStateXORWOWPii:
	.zero		916


//--------------------- .nv.constant0._Z9pi_kernelP17curandStateXORWOWPii --------------------------
	.section	.nv.constant0._Z9pi_kernelP17curandStateXORWOWPii,"a",@progbits
	.sectionflags	@""
	.align	4
.nv.constant0._Z9pi_kernelP17curandStateXORWOWPii:
	.zero		916


//--------------------- SYMBOLS --------------------------

	.type		.nv.reservedSmem.offset0,@object
	.size		.nv.reservedSmem.offset0,0x4
